	.target	sm_103a

	.elftype	@"ET_EXEC"


//--------------------- .note.nv.tkinfo           --------------------------
	.section	.note.nv.tkinfo,"",@"SHT_NOTE"
	.sectionflags	@"SHF_NOTE_NV_TKINFO"
	.tkinfo
        /*0018*/ 	.word	0x00000002
        /*0030*/ 	.string	""
        /*0030*/ 	.string	"ptxas"
        /*0030*/ 	.string	"Cuda compilation tools, release 13.0, V13.0.88"
        /*0030*/ 	.string	"Build cuda_13.0.r13.0/compiler.36424714_0"
        /*0030*/ 	.string	"-arch sm_103a -m 64 "



//--------------------- .note.nv.cuinfo           --------------------------
	.section	.note.nv.cuinfo,"",@"SHT_NOTE"
	.sectionflags	@"SHF_NOTE_NV_CUINFO"
        /*0018*/ 	.short	0x0002
        /*001a*/ 	.short	0x0067
        /*001c*/ 	.short	0x0082
	.zero		2


//--------------------- .nv.info                  --------------------------
	.section	.nv.info,"",@"SHT_CUDA_INFO"
	.align	4


	//----- nvinfo : EIATTR_REGCOUNT
	.align		4
        /*0000*/ 	.byte	0x04, 0x2f
        /*0002*/ 	.short	(.L_12 - .L_11)
	.align		4
.L_11:
        /*0004*/ 	.word	index@(_ZN7cutlass13device_kernelIN5flash19enable_sm80_to_sm89INS1_16FlashAttnFwdSm80INS1_25CollectiveMainloopFwdSm80ILi8ELi1ELb0EN4cute5tupleIJNS5_1CILi128EEENS7_ILi48EEENS7_ILi256EEEEEELi256ENS_6half_tEfNS_4arch4Sm80ELb1ELb0ELb0ELb1ELb1ELb1ELb1ELb0EEENS1_21CollectiveEpilogueFwdINS6_IJS8_SA_S9_EEENS6_IJNS7_ILi1EEESI_SI_EEESC_SE_Li256ELb1ELb1ELb0ELb0EEENS1_19SingleTileSchedulerILb1ELb0ELb1ELi128EEEEEEEEEvNT_6ParamsE)
        /*0008*/ 	.word	0x00000004


	//----- nvinfo : EIATTR_FRAME_SIZE
	.align		4
.L_12:
        /*000c*/ 	.byte	0x04, 0x11
        /*000e*/ 	.short	(.L_14 - .L_13)
	.align		4
.L_13:
        /*0010*/ 	.word	index@(_ZN7cutlass13device_kernelIN5flash19enable_sm80_to_sm89INS1_16FlashAttnFwdSm80INS1_25CollectiveMainloopFwdSm80ILi8ELi1ELb0EN4cute5tupleIJNS5_1CILi128EEENS7_ILi48EEENS7_ILi256EEEEEELi256ENS_6half_tEfNS_4arch4Sm80ELb1ELb0ELb0ELb1ELb1ELb1ELb1ELb0EEENS1_21CollectiveEpilogueFwdINS6_IJS8_SA_S9_EEENS6_IJNS7_ILi1EEESI_SI_EEESC_SE_Li256ELb1ELb1ELb0ELb0EEENS1_19SingleTileSchedulerILb1ELb0ELb1ELi128EEEEEEEEEvNT_6ParamsE)
        /*0014*/ 	.word	0x00000000


	//----- nvinfo : EIATTR_REGCOUNT
	.align		4
.L_14:
        /*0018*/ 	.byte	0x04, 0x2f
        /*001a*/ 	.short	(.L_16 - .L_15)
	.align		4
.L_15:
        /*001c*/ 	.word	index@(_ZN7cutlass13device_kernelIN5flash19enable_sm80_to_sm89INS1_16FlashAttnFwdSm80INS1_25CollectiveMainloopFwdSm80ILi8ELi1ELb0EN4cute5tupleIJNS5_1CILi128EEENS7_ILi96EEENS7_ILi256EEEEEELi256ENS_6half_tEfNS_4arch4Sm80ELb1ELb0ELb0ELb1ELb1ELb0ELb1ELb0EEENS1_21CollectiveEpilogueFwdINS6_IJS8_SA_S9_EEENS6_IJNS7_ILi1EEESI_SI_EEESC_SE_Li256ELb1ELb1ELb0ELb0EEENS1_19SingleTileSchedulerILb1ELb0ELb1ELi128EEEEEEEEEvNT_6ParamsE)
        /*0020*/ 	.word	0x00000004


	//----- nvinfo : EIATTR_FRAME_SIZE
	.align		4
.L_16:
        /*0024*/ 	.byte	0x04, 0x11
        /*0026*/ 	.short	(.L_18 - .L_17)
	.align		4
.L_17:
        /*0028*/ 	.word	index@(_ZN7cutlass13device_kernelIN5flash19enable_sm80_to_sm89INS1_16FlashAttnFwdSm80INS1_25CollectiveMainloopFwdSm80ILi8ELi1ELb0EN4cute5tupleIJNS5_1CILi128EEENS7_ILi96EEENS7_ILi256EEEEEELi256ENS_6half_tEfNS_4arch4Sm80ELb1ELb0ELb0ELb1ELb1ELb0ELb1ELb0EEENS1_21CollectiveEpilogueFwdINS6_IJS8_SA_S9_EEENS6_IJNS7_ILi1EEESI_SI_EEESC_SE_Li256ELb1ELb1ELb0ELb0EEENS1_19SingleTileSchedulerILb1ELb0ELb1ELi128EEEEEEEEEvNT_6ParamsE)
        /*002c*/ 	.word	0x00000000


	//----- nvinfo : EIATTR_REGCOUNT
	.align		4
.L_18:
        /*0030*/ 	.byte	0x04, 0x2f
        /*0032*/ 	.short	(.L_20 - .L_19)
	.align		4
.L_19:
        /*0034*/ 	.word	index@(_ZN7cutlass13device_kernelIN5flash19enable_sm80_to_sm89INS1_16FlashAttnFwdSm80INS1_25CollectiveMainloopFwdSm80ILi8ELi1ELb0EN4cute5tupleIJNS5_1CILi128EEENS7_ILi96EEENS7_ILi256EEEEEELi256ENS_6half_tEfNS_4arch4Sm80ELb1ELb0ELb0ELb0ELb1ELb0ELb1ELb0EEENS1_21CollectiveEpilogueFwdINS6_IJS8_SA_S9_EEENS6_IJNS7_ILi1EEESI_SI_EEESC_SE_Li256ELb0ELb1ELb0ELb0EEENS1_30DynamicPersistentTileSchedulerILi256ELi256ELb0ELb1ELb0EEEEEEEEEvNT_6ParamsE)
        /*0038*/ 	.word	0x00000004


	//----- nvinfo : EIATTR_FRAME_SIZE
	.align		4
.L_20:
        /*003c*/ 	.byte	0x04, 0x11
        /*003e*/ 	.short	(.L_22 - .L_21)
	.align		4
.L_21:
        /*0040*/ 	.word	index@(_ZN7cutlass13device_kernelIN5flash19enable_sm80_to_sm89INS1_16FlashAttnFwdSm80INS1_25CollectiveMainloopFwdSm80ILi8ELi1ELb0EN4cute5tupleIJNS5_1CILi128EEENS7_ILi96EEENS7_ILi256EEEEEELi256ENS_6half_tEfNS_4arch4Sm80ELb1ELb0ELb0ELb0ELb1ELb0ELb1ELb0EEENS1_21CollectiveEpilogueFwdINS6_IJS8_SA_S9_EEENS6_IJNS7_ILi1EEESI_SI_EEESC_SE_Li256ELb0ELb1ELb0ELb0EEENS1_30DynamicPersistentTileSchedulerILi256ELi256ELb0ELb1ELb0EEEEEEEEEvNT_6ParamsE)
        /*0044*/ 	.word	0x00000000


	//----- nvinfo : EIATTR_REGCOUNT
	.align		4
.L_22:
        /*0048*/ 	.byte	0x04, 0x2f
        /*004a*/ 	.short	(.L_24 - .L_23)
	.align		4
.L_23:
        /*004c*/ 	.word	index@(_ZN7cutlass13device_kernelIN5flash19enable_sm80_to_sm89INS1_16FlashAttnFwdSm80INS1_25CollectiveMainloopFwdSm80ILi8ELi1ELb0EN4cute5tupleIJNS5_1CILi128EEENS7_ILi48EEENS7_ILi256EEEEEELi256ENS_6half_tEfNS_4arch4Sm80ELb0ELb1ELb0ELb1ELb1ELb1ELb1ELb0EEENS1_21CollectiveEpilogueFwdINS6_IJS8_SA_S9_EEENS6_IJNS7_ILi1EEESI_SI_EEESC_SE_Li256ELb1ELb1ELb0ELb0EEENS1_19SingleTileSchedulerILb1ELb0ELb1ELi128EEEEEEEEEvNT_6ParamsE)
        /*0050*/ 	.word	0x00000004


	//----- nvinfo : EIATTR_FRAME_SIZE
	.align		4
.L_24:
        /*0054*/ 	.byte	0x04, 0x11
        /*0056*/ 	.short	(.L_26 - .L_25)
	.align		4
.L_25:
        /*0058*/ 	.word	index@(_ZN7cutlass13device_kernelIN5flash19enable_sm80_to_sm89INS1_16FlashAttnFwdSm80INS1_25CollectiveMainloopFwdSm80ILi8ELi1ELb0EN4cute5tupleIJNS5_1CILi128EEENS7_ILi48EEENS7_ILi256EEEEEELi256ENS_6half_tEfNS_4arch4Sm80ELb0ELb1ELb0ELb1ELb1ELb1ELb1ELb0EEENS1_21CollectiveEpilogueFwdINS6_IJS8_SA_S9_EEENS6_IJNS7_ILi1EEESI_SI_EEESC_SE_Li256ELb1ELb1ELb0ELb0EEENS1_19SingleTileSchedulerILb1ELb0ELb1ELi128EEEEEEEEEvNT_6ParamsE)
        /*005c*/ 	.word	0x00000000


	//----- nvinfo : EIATTR_REGCOUNT
	.align		4
.L_26:
        /*0060*/ 	.byte	0x04, 0x2f
        /*0062*/ 	.short	(.L_28 - .L_27)
	.align		4
.L_27:
        /*0064*/ 	.word	index@(_ZN7cutlass13device_kernelIN5flash19enable_sm80_to_sm89INS1_16FlashAttnFwdSm80INS1_25CollectiveMainloopFwdSm80ILi8ELi1ELb0EN4cute5tupleIJNS5_1CILi128EEENS7_ILi64EEENS7_ILi256EEEEEELi256ENS_6half_tEfNS_4arch4Sm80ELb0ELb1ELb0ELb1ELb1ELb0ELb1ELb0EEENS1_21CollectiveEpilogueFwdINS6_IJS8_SA_S9_EEENS6_IJNS7_ILi1EEESI_SI_EEESC_SE_Li256ELb1ELb1ELb0ELb0EEENS1_19SingleTileSchedulerILb1ELb0ELb1ELi128EEEEEEEEEvNT_6ParamsE)
        /*0068*/ 	.word	0x00000004


	//----- nvinfo : EIATTR_FRAME_SIZE
	.align		4
.L_28:
        /*006c*/ 	.byte	0x04, 0x11
        /*006e*/ 	.short	(.L_30 - .L_29)
	.align		4
.L_29:
        /*0070*/ 	.word	index@(_ZN7cutlass13device_kernelIN5flash19enable_sm80_to_sm89INS1_16FlashAttnFwdSm80INS1_25CollectiveMainloopFwdSm80ILi8ELi1ELb0EN4cute5tupleIJNS5_1CILi128EEENS7_ILi64EEENS7_ILi256EEEEEELi256ENS_6half_tEfNS_4arch4Sm80ELb0ELb1ELb0ELb1ELb1ELb0ELb1ELb0EEENS1_21CollectiveEpilogueFwdINS6_IJS8_SA_S9_EEENS6_IJNS7_ILi1EEESI_SI_EEESC_SE_Li256ELb1ELb1ELb0ELb0EEENS1_19SingleTileSchedulerILb1ELb0ELb1ELi128EEEEEEEEEvNT_6ParamsE)
        /*0074*/ 	.word	0x00000000


	//----- nvinfo : EIATTR_REGCOUNT
	.align		4
.L_30:
        /*0078*/ 	.byte	0x04, 0x2f
        /*007a*/ 	.short	(.L_32 - .L_31)
	.align		4
.L_31:
        /*007c*/ 	.word	index@(_ZN7cutlass13device_kernelIN5flash19enable_sm80_to_sm89INS1_16FlashAttnFwdSm80INS1_25CollectiveMainloopFwdSm80ILi8ELi1ELb0EN4cute5tupleIJNS5_1CILi128EEENS7_ILi64EEENS7_ILi256EEEEEELi256ENS_6half_tEfNS_4arch4Sm80ELb0ELb1ELb0ELb0ELb1ELb0ELb1ELb0EEENS1_21CollectiveEpilogueFwdINS6_IJS8_SA_S9_EEENS6_IJNS7_ILi1EEESI_SI_EEESC_SE_Li256ELb0ELb1ELb0ELb0EEENS1_19SingleTileSchedulerILb0ELb0ELb1ELi128EEEEEEEEEvNT_6ParamsE)
        /*0080*/ 	.word	0x00000004


	//----- nvinfo : EIATTR_FRAME_SIZE
	.align		4
.L_32:
        /*0084*/ 	.byte	0x04, 0x11
        /*0086*/ 	.short	(.L_34 - .L_33)
	.align		4
.L_33:
        /*0088*/ 	.word	index@(_ZN7cutlass13device_kernelIN5flash19enable_sm80_to_sm89INS1_16FlashAttnFwdSm80INS1_25CollectiveMainloopFwdSm80ILi8ELi1ELb0EN4cute5tupleIJNS5_1CILi128EEENS7_ILi64EEENS7_ILi256EEEEEELi256ENS_6half_tEfNS_4arch4Sm80ELb0ELb1ELb0ELb0ELb1ELb0ELb1ELb0EEENS1_21CollectiveEpilogueFwdINS6_IJS8_SA_S9_EEENS6_IJNS7_ILi1EEESI_SI_EEESC_SE_Li256ELb0ELb1ELb0ELb0EEENS1_19SingleTileSchedulerILb0ELb0ELb1ELi128EEEEEEEEEvNT_6ParamsE)
        /*008c*/ 	.word	0x00000000


	//----- nvinfo : EIATTR_REGCOUNT
	.align		4
.L_34:
        /*0090*/ 	.byte	0x04, 0x2f
        /*0092*/ 	.short	(.L_36 - .L_35)
	.align		4
.L_35:
        /*0094*/ 	.word	index@(_ZN7cutlass13device_kernelIN5flash19enable_sm80_to_sm89INS1_16FlashAttnFwdSm80INS1_25CollectiveMainloopFwdSm80ILi8ELi1ELb0EN4cute5tupleIJNS5_1CILi128EEENS7_ILi48EEENS7_ILi256EEEEEELi256ENS_6half_tEfNS_4arch4Sm80ELb0ELb0ELb0ELb1ELb1ELb1ELb1ELb0EEENS1_21CollectiveEpilogueFwdINS6_IJS8_SA_S9_EEENS6_IJNS7_ILi1EEESI_SI_EEESC_SE_Li256ELb1ELb1ELb0ELb0EEENS1_19SingleTileSchedulerILb1ELb0ELb1ELi128EEEEEEEEEvNT_6ParamsE)
        /*0098*/ 	.word	0x00000004


	//----- nvinfo : EIATTR_FRAME_SIZE
	.align		4
.L_36:
        /*009c*/ 	.byte	0x04, 0x11
        /*009e*/ 	.short	(.L_38 - .L_37)
	.align		4
.L_37:
        /*00a0*/ 	.word	index@(_ZN7cutlass13device_kernelIN5flash19enable_sm80_to_sm89INS1_16FlashAttnFwdSm80INS1_25CollectiveMainloopFwdSm80ILi8ELi1ELb0EN4cute5tupleIJNS5_1CILi128EEENS7_ILi48EEENS7_ILi256EEEEEELi256ENS_6half_tEfNS_4arch4Sm80ELb0ELb0ELb0ELb1ELb1ELb1ELb1ELb0EEENS1_21CollectiveEpilogueFwdINS6_IJS8_SA_S9_EEENS6_IJNS7_ILi1EEESI_SI_EEESC_SE_Li256ELb1ELb1ELb0ELb0EEENS1_19SingleTileSchedulerILb1ELb0ELb1ELi128EEEEEEEEEvNT_6ParamsE)
        /*00a4*/ 	.word	0x00000000


	//----- nvinfo : EIATTR_REGCOUNT
	.align		4
.L_38:
        /*00a8*/ 	.byte	0x04, 0x2f
        /*00aa*/ 	.short	(.L_40 - .L_39)
	.align		4
.L_39:
        /*00ac*/ 	.word	index@(_ZN7cutlass13device_kernelIN5flash19enable_sm80_to_sm89INS1_16FlashAttnFwdSm80INS1_25CollectiveMainloopFwdSm80ILi8ELi1ELb0EN4cute5tupleIJNS5_1CILi128EEENS7_ILi96EEENS7_ILi256EEEEEELi256ENS_6half_tEfNS_4arch4Sm80ELb0ELb0ELb0ELb1ELb1ELb0ELb1ELb0EEENS1_21CollectiveEpilogueFwdINS6_IJS8_SA_S9_EEENS6_IJNS7_ILi1EEESI_SI_EEESC_SE_Li256ELb1ELb1ELb0ELb0EEENS1_19SingleTileSchedulerILb1ELb0ELb1ELi128EEEEEEEEEvNT_6ParamsE)
        /*00b0*/ 	.word	0x00000004


	//----- nvinfo : EIATTR_FRAME_SIZE
	.align		4
.L_40:
        /*00b4*/ 	.byte	0x04, 0x11
        /*00b6*/ 	.short	(.L_42 - .L_41)
	.align		4
.L_41:
        /*00b8*/ 	.word	index@(_ZN7cutlass13device_kernelIN5flash19enable_sm80_to_sm89INS1_16FlashAttnFwdSm80INS1_25CollectiveMainloopFwdSm80ILi8ELi1ELb0EN4cute5tupleIJNS5_1CILi128EEENS7_ILi96EEENS7_ILi256EEEEEELi256ENS_6half_tEfNS_4arch4Sm80ELb0ELb0ELb0ELb1ELb1ELb0ELb1ELb0EEENS1_21CollectiveEpilogueFwdINS6_IJS8_SA_S9_EEENS6_IJNS7_ILi1EEESI_SI_EEESC_SE_Li256ELb1ELb1ELb0ELb0EEENS1_19SingleTileSchedulerILb1ELb0ELb1ELi128EEEEEEEEEvNT_6ParamsE)
        /*00bc*/ 	.word	0x00000000


	//----- nvinfo : EIATTR_REGCOUNT
	.align		4
.L_42:
        /*00c0*/ 	.byte	0x04, 0x2f
        /*00c2*/ 	.short	(.L_44 - .L_43)
	.align		4
.L_43:
        /*00c4*/ 	.word	index@(_ZN7cutlass13device_kernelIN5flash19enable_sm80_to_sm89INS1_16FlashAttnFwdSm80INS1_25CollectiveMainloopFwdSm80ILi8ELi1ELb0EN4cute5tupleIJNS5_1CILi128EEENS7_ILi96EEENS7_ILi256EEEEEELi256ENS_6half_tEfNS_4arch4Sm80ELb0ELb0ELb0ELb0ELb1ELb0ELb1ELb0EEENS1_21CollectiveEpilogueFwdINS6_IJS8_SA_S9_EEENS6_IJNS7_ILi1EEESI_SI_EEESC_SE_Li256ELb0ELb1ELb0ELb0EEENS1_19SingleTileSchedulerILb0ELb0ELb1ELi128EEEEEEEEEvNT_6ParamsE)
        /*00c8*/ 	.word	0x00000004


	//----- nvinfo : EIATTR_FRAME_SIZE
	.align		4
.L_44:
        /*00cc*/ 	.byte	0x04, 0x11
        /*00ce*/ 	.short	(.L_46 - .L_45)
	.align		4
.L_45:
        /*00d0*/ 	.word	index@(_ZN7cutlass13device_kernelIN5flash19enable_sm80_to_sm89INS1_16FlashAttnFwdSm80INS1_25CollectiveMainloopFwdSm80ILi8ELi1ELb0EN4cute5tupleIJNS5_1CILi128EEENS7_ILi96EEENS7_ILi256EEEEEELi256ENS_6half_tEfNS_4arch4Sm80ELb0ELb0ELb0ELb0ELb1ELb0ELb1ELb0EEENS1_21CollectiveEpilogueFwdINS6_IJS8_SA_S9_EEENS6_IJNS7_ILi1EEESI_SI_EEESC_SE_Li256ELb0ELb1ELb0ELb0EEENS1_19SingleTileSchedulerILb0ELb0ELb1ELi128EEEEEEEEEvNT_6ParamsE)
        /*00d4*/ 	.word	0x00000000


	//----- nvinfo : EIATTR_REGCOUNT
	.align		4
.L_46:
        /*00d8*/ 	.byte	0x04, 0x2f
        /*00da*/ 	.short	(.L_48 - .L_47)
	.align		4
.L_47:
        /*00dc*/ 	.word	index@(_ZN7cutlass13device_kernelIN5flash19enable_sm80_to_sm89INS1_16FlashAttnFwdSm80INS1_25CollectiveMainloopFwdSm80ILi8ELi1ELb0EN4cute5tupleIJNS5_1CILi128EEENS7_ILi32EEENS7_ILi256EEEEEELi256ENS_6half_tEfNS_4arch4Sm80ELb1ELb0ELb0ELb1ELb1ELb1ELb1ELb0EEENS1_21CollectiveEpilogueFwdINS6_IJS8_SA_S9_EEENS6_IJNS7_ILi1EEESI_SI_EEESC_SE_Li256ELb1ELb1ELb0ELb0EEENS1_19SingleTileSchedulerILb1ELb0ELb1ELi128EEEEEEEEEvNT_6ParamsE)
        /*00e0*/ 	.word	0x00000004


	//----- nvinfo : EIATTR_FRAME_SIZE
	.align		4
.L_48:
        /*00e4*/ 	.byte	0x04, 0x11
        /*00e6*/ 	.short	(.L_50 - .L_49)
	.align		4
.L_49:
        /*00e8*/ 	.word	index@(_ZN7cutlass13device_kernelIN5flash19enable_sm80_to_sm89INS1_16FlashAttnFwdSm80INS1_25CollectiveMainloopFwdSm80ILi8ELi1ELb0EN4cute5tupleIJNS5_1CILi128EEENS7_ILi32EEENS7_ILi256EEEEEELi256ENS_6half_tEfNS_4arch4Sm80ELb1ELb0ELb0ELb1ELb1ELb1ELb1ELb0EEENS1_21CollectiveEpilogueFwdINS6_IJS8_SA_S9_EEENS6_IJNS7_ILi1EEESI_SI_EEESC_SE_Li256ELb1ELb1ELb0ELb0EEENS1_19SingleTileSchedulerILb1ELb0ELb1ELi128EEEEEEEEEvNT_6ParamsE)
        /*00ec*/ 	.word	0x00000000


	//----- nvinfo : EIATTR_REGCOUNT
	.align		4
.L_50:
        /*00f0*/ 	.byte	0x04, 0x2f
        /*00f2*/ 	.short	(.L_52 - .L_51)
	.align		4
.L_51:
        /*00f4*/ 	.word	index@(_ZN7cutlass13device_kernelIN5flash19enable_sm80_to_sm89INS1_16FlashAttnFwdSm80INS1_25CollectiveMainloopFwdSm80ILi8ELi1ELb1EN4cute5tupleIJNS5_1CILi128EEENS7_ILi64EEENS7_ILi256EEEEEELi256ENS_6half_tEfNS_4arch4Sm80ELb1ELb0ELb0ELb1ELb1ELb0ELb1ELb0EEENS1_21CollectiveEpilogueFwdINS6_IJS8_SA_S9_EEENS6_IJNS7_ILi1EEESI_SI_EEESC_SE_Li256ELb1ELb1ELb0ELb0EEENS1_19SingleTileSchedulerILb1ELb0ELb1ELi128EEEEEEEEEvNT_6ParamsE)
        /*00f8*/ 	.word	0x00000004


	//----- nvinfo : EIATTR_FRAME_SIZE
	.align		4
.L_52:
        /*00fc*/ 	.byte	0x04, 0x11
        /*00fe*/ 	.short	(.L_54 - .L_53)
	.align		4
.L_53:
        /*0100*/ 	.word	index@(_ZN7cutlass13device_kernelIN5flash19enable_sm80_to_sm89INS1_16FlashAttnFwdSm80INS1_25CollectiveMainloopFwdSm80ILi8ELi1ELb1EN4cute5tupleIJNS5_1CILi128EEENS7_ILi64EEENS7_ILi256EEEEEELi256ENS_6half_tEfNS_4arch4Sm80ELb1ELb0ELb0ELb1ELb1ELb0ELb1ELb0EEENS1_21CollectiveEpilogueFwdINS6_IJS8_SA_S9_EEENS6_IJNS7_ILi1EEESI_SI_EEESC_SE_Li256ELb1ELb1ELb0ELb0EEENS1_19SingleTileSchedulerILb1ELb0ELb1ELi128EEEEEEEEEvNT_6ParamsE)
        /*0104*/ 	.word	0x00000000


	//----- nvinfo : EIATTR_REGCOUNT
	.align		4
.L_54:
        /*0108*/ 	.byte	0x04, 0x2f
        /*010a*/ 	.short	(.L_56 - .L_55)
	.align		4
.L_55:
        /*010c*/ 	.word	index@(_ZN7cutlass13device_kernelIN5flash19enable_sm80_to_sm89INS1_16FlashAttnFwdSm80INS1_25CollectiveMainloopFwdSm80ILi8ELi1ELb1EN4cute5tupleIJNS5_1CILi128EEENS7_ILi64EEENS7_ILi256EEEEEELi256ENS_6half_tEfNS_4arch4Sm80ELb1ELb0ELb0ELb0ELb1ELb0ELb1ELb0EEENS1_21CollectiveEpilogueFwdINS6_IJS8_SA_S9_EEENS6_IJNS7_ILi1EEESI_SI_EEESC_SE_Li256ELb0ELb1ELb0ELb0EEENS1_30DynamicPersistentTileSchedulerILi256ELi256ELb0ELb1ELb0EEEEEEEEEvNT_6ParamsE)
        /*0110*/ 	.word	0x00000004


	//----- nvinfo : EIATTR_FRAME_SIZE
	.align		4
.L_56:
        /*0114*/ 	.byte	0x04, 0x11
        /*0116*/ 	.short	(.L_58 - .L_57)
	.align		4
.L_57:
        /*0118*/ 	.word	index@(_ZN7cutlass13device_kernelIN5flash19enable_sm80_to_sm89INS1_16FlashAttnFwdSm80INS1_25CollectiveMainloopFwdSm80ILi8ELi1ELb1EN4cute5tupleIJNS5_1CILi128EEENS7_ILi64EEENS7_ILi256EEEEEELi256ENS_6half_tEfNS_4arch4Sm80ELb1ELb0ELb0ELb0ELb1ELb0ELb1ELb0EEENS1_21CollectiveEpilogueFwdINS6_IJS8_SA_S9_EEENS6_IJNS7_ILi1EEESI_SI_EEESC_SE_Li256ELb0ELb1ELb0ELb0EEENS1_30DynamicPersistentTileSchedulerILi256ELi256ELb0ELb1ELb0EEEEEEEEEvNT_6ParamsE)
        /*011c*/ 	.word	0x00000000


	//----- nvinfo : EIATTR_REGCOUNT
	.align		4
.L_58:
        /*0120*/ 	.byte	0x04, 0x2f
        /*0122*/ 	.short	(.L_60 - .L_59)
	.align		4
.L_59:
        /*0124*/ 	.word	index@(_ZN7cutlass13device_kernelIN5flash19enable_sm80_to_sm89INS1_16FlashAttnFwdSm80INS1_25CollectiveMainloopFwdSm80ILi8ELi1ELb0EN4cute5tupleIJNS5_1CILi128EEENS7_ILi32EEENS7_ILi256EEEEEELi256ENS_6half_tEfNS_4arch4Sm80ELb0ELb1ELb0ELb1ELb1ELb1ELb1ELb0EEENS1_21CollectiveEpilogueFwdINS6_IJS8_SA_S9_EEENS6_IJNS7_ILi1EEESI_SI_EEESC_SE_Li256ELb1ELb1ELb0ELb0EEENS1_19SingleTileSchedulerILb1ELb0ELb1ELi128EEEEEEEEEvNT_6ParamsE)
        /*0128*/ 	.word	0x00000004


	//----- nvinfo : EIATTR_FRAME_SIZE
	.align		4
.L_60:
        /*012c*/ 	.byte	0x04, 0x11
        /*012e*/ 	.short	(.L_62 - .L_61)
	.align		4
.L_61:
        /*0130*/ 	.word	index@(_ZN7cutlass13device_kernelIN5flash19enable_sm80_to_sm89INS1_16FlashAttnFwdSm80INS1_25CollectiveMainloopFwdSm80ILi8ELi1ELb0EN4cute5tupleIJNS5_1CILi128EEENS7_ILi32EEENS7_ILi256EEEEEELi256ENS_6half_tEfNS_4arch4Sm80ELb0ELb1ELb0ELb1ELb1ELb1ELb1ELb0EEENS1_21CollectiveEpilogueFwdINS6_IJS8_SA_S9_EEENS6_IJNS7_ILi1EEESI_SI_EEESC_SE_Li256ELb1ELb1ELb0ELb0EEENS1_19SingleTileSchedulerILb1ELb0ELb1ELi128EEEEEEEEEvNT_6ParamsE)
        /*0134*/ 	.word	0x00000000


	//----- nvinfo : EIATTR_REGCOUNT
	.align		4
.L_62:
        /*0138*/ 	.byte	0x04, 0x2f
        /*013a*/ 	.short	(.L_64 - .L_63)
	.align		4
.L_63:
        /*013c*/ 	.word	index@(_ZN7cutlass13device_kernelIN5flash19enable_sm80_to_sm89INS1_16FlashAttnFwdSm80INS1_25CollectiveMainloopFwdSm80ILi8ELi1ELb1EN4cute5tupleIJNS5_1CILi128EEENS7_ILi48EEENS7_ILi256EEEEEELi256ENS_6half_tEfNS_4arch4Sm80ELb0ELb1ELb0ELb1ELb1ELb0ELb1ELb0EEENS1_21CollectiveEpilogueFwdINS6_IJS8_SA_S9_EEENS6_IJNS7_ILi1EEESI_SI_EEESC_SE_Li256ELb1ELb1ELb0ELb0EEENS1_19SingleTileSchedulerILb1ELb0ELb1ELi128EEEEEEEEEvNT_6ParamsE)
        /*0140*/ 	.word	0x00000004


	//----- nvinfo : EIATTR_FRAME_SIZE
	.align		4
.L_64:
        /*0144*/ 	.byte	0x04, 0x11
        /*0146*/ 	.short	(.L_66 - .L_65)
	.align		4
.L_65:
        /*0148*/ 	.word	index@(_ZN7cutlass13device_kernelIN5flash19enable_sm80_to_sm89INS1_16FlashAttnFwdSm80INS1_25CollectiveMainloopFwdSm80ILi8ELi1ELb1EN4cute5tupleIJNS5_1CILi128EEENS7_ILi48EEENS7_ILi256EEEEEELi256ENS_6half_tEfNS_4arch4Sm80ELb0ELb1ELb0ELb1ELb1ELb0ELb1ELb0EEENS1_21CollectiveEpilogueFwdINS6_IJS8_SA_S9_EEENS6_IJNS7_ILi1EEESI_SI_EEESC_SE_Li256ELb1ELb1ELb0ELb0EEENS1_19SingleTileSchedulerILb1ELb0ELb1ELi128EEEEEEEEEvNT_6ParamsE)
        /*014c*/ 	.word	0x00000000


	//----- nvinfo : EIATTR_REGCOUNT
	.align		4
.L_66:
        /*0150*/ 	.byte	0x04, 0x2f
        /*0152*/ 	.short	(.L_68 - .L_67)
	.align		4
.L_67:
        /*0154*/ 	.word	index@(_ZN7cutlass13device_kernelIN5flash19enable_sm80_to_sm89INS1_16FlashAttnFwdSm80INS1_25CollectiveMainloopFwdSm80ILi8ELi1ELb1EN4cute5tupleIJNS5_1CILi128EEENS7_ILi48EEENS7_ILi256EEEEEELi256ENS_6half_tEfNS_4arch4Sm80ELb0ELb1ELb0ELb0ELb1ELb0ELb1ELb0EEENS1_21CollectiveEpilogueFwdINS6_IJS8_SA_S9_EEENS6_IJNS7_ILi1EEESI_SI_EEESC_SE_Li256ELb0ELb1ELb0ELb0EEENS1_19SingleTileSchedulerILb0ELb0ELb1ELi128EEEEEEEEEvNT_6ParamsE)
        /*0158*/ 	.word	0x00000004


	//----- nvinfo : EIATTR_FRAME_SIZE
	.align		4
.L_68:
        /*015c*/ 	.byte	0x04, 0x11
        /*015e*/ 	.short	(.L_70 - .L_69)
	.align		4
.L_69:
        /*0160*/ 	.word	index@(_ZN7cutlass13device_kernelIN5flash19enable_sm80_to_sm89INS1_16FlashAttnFwdSm80INS1_25CollectiveMainloopFwdSm80ILi8ELi1ELb1EN4cute5tupleIJNS5_1CILi128EEENS7_ILi48EEENS7_ILi256EEEEEELi256ENS_6half_tEfNS_4arch4Sm80ELb0ELb1ELb0ELb0ELb1ELb0ELb1ELb0EEENS1_21CollectiveEpilogueFwdINS6_IJS8_SA_S9_EEENS6_IJNS7_ILi1EEESI_SI_EEESC_SE_Li256ELb0ELb1ELb0ELb0EEENS1_19SingleTileSchedulerILb0ELb0ELb1ELi128EEEEEEEEEvNT_6ParamsE)
        /*0164*/ 	.word	0x00000000


	//----- nvinfo : EIATTR_REGCOUNT
	.align		4
.L_70:
        /*0168*/ 	.byte	0x04, 0x2f
        /*016a*/ 	.short	(.L_72 - .L_71)
	.align		4
.L_71:
        /*016c*/ 	.word	index@(_ZN7cutlass13device_kernelIN5flash19enable_sm80_to_sm89INS1_16FlashAttnFwdSm80INS1_25CollectiveMainloopFwdSm80ILi8ELi1ELb0EN4cute5tupleIJNS5_1CILi128EEENS7_ILi32EEENS7_ILi256EEEEEELi256ENS_6half_tEfNS_4arch4Sm80ELb0ELb0ELb0ELb1ELb1ELb1ELb1ELb0EEENS1_21CollectiveEpilogueFwdINS6_IJS8_SA_S9_EEENS6_IJNS7_ILi1EEESI_SI_EEESC_SE_Li256ELb1ELb1ELb0ELb0EEENS1_19SingleTileSchedulerILb1ELb0ELb1ELi128EEEEEEEEEvNT_6ParamsE)
        /*0170*/ 	.word	0x00000004


	//----- nvinfo : EIATTR_FRAME_SIZE
	.align		4
.L_72:
        /*0174*/ 	.byte	0x04, 0x11
        /*0176*/ 	.short	(.L_74 - .L_73)
	.align		4
.L_73:
        /*0178*/ 	.word	index@(_ZN7cutlass13device_kernelIN5flash19enable_sm80_to_sm89INS1_16FlashAttnFwdSm80INS1_25CollectiveMainloopFwdSm80ILi8ELi1ELb0EN4cute5tupleIJNS5_1CILi128EEENS7_ILi32EEENS7_ILi256EEEEEELi256ENS_6half_tEfNS_4arch4Sm80ELb0ELb0ELb0ELb1ELb1ELb1ELb1ELb0EEENS1_21CollectiveEpilogueFwdINS6_IJS8_SA_S9_EEENS6_IJNS7_ILi1EEESI_SI_EEESC_SE_Li256ELb1ELb1ELb0ELb0EEENS1_19SingleTileSchedulerILb1ELb0ELb1ELi128EEEEEEEEEvNT_6ParamsE)
        /*017c*/ 	.word	0x00000000


	//----- nvinfo : EIATTR_REGCOUNT
	.align		4
.L_74:
        /*0180*/ 	.byte	0x04, 0x2f
        /*0182*/ 	.short	(.L_76 - .L_75)
	.align		4
.L_75:
        /*0184*/ 	.word	index@(_ZN7cutlass13device_kernelIN5flash19enable_sm80_to_sm89INS1_16FlashAttnFwdSm80INS1_25CollectiveMainloopFwdSm80ILi8ELi1ELb1EN4cute5tupleIJNS5_1CILi128EEENS7_ILi64EEENS7_ILi256EEEEEELi256ENS_6half_tEfNS_4arch4Sm80ELb0ELb0ELb0ELb1ELb1ELb0ELb1ELb0EEENS1_21CollectiveEpilogueFwdINS6_IJS8_SA_S9_EEENS6_IJNS7_ILi1EEESI_SI_EEESC_SE_Li256ELb1ELb1ELb0ELb0EEENS1_19SingleTileSchedulerILb1ELb0ELb1ELi128EEEEEEEEEvNT_6ParamsE)
        /*0188*/ 	.word	0x00000004


	//----- nvinfo : EIATTR_FRAME_SIZE
	.align		4
.L_76:
        /*018c*/ 	.byte	0x04, 0x11
        /*018e*/ 	.short	(.L_78 - .L_77)
	.align		4
.L_77:
        /*0190*/ 	.word	index@(_ZN7cutlass13device_kernelIN5flash19enable_sm80_to_sm89INS1_16FlashAttnFwdSm80INS1_25CollectiveMainloopFwdSm80ILi8ELi1ELb1EN4cute5tupleIJNS5_1CILi128EEENS7_ILi64EEENS7_ILi256EEEEEELi256ENS_6half_tEfNS_4arch4Sm80ELb0ELb0ELb0ELb1ELb1ELb0ELb1ELb0EEENS1_21CollectiveEpilogueFwdINS6_IJS8_SA_S9_EEENS6_IJNS7_ILi1EEESI_SI_EEESC_SE_Li256ELb1ELb1ELb0ELb0EEENS1_19SingleTileSchedulerILb1ELb0ELb1ELi128EEEEEEEEEvNT_6ParamsE)
        /*0194*/ 	.word	0x00000000


	//----- nvinfo : EIATTR_REGCOUNT
	.align		4
.L_78:
        /*0198*/ 	.byte	0x04, 0x2f
        /*019a*/ 	.short	(.L_80 - .L_79)
	.align		4
.L_79:
        /*019c*/ 	.word	index@(_ZN7cutlass13device_kernelIN5flash19enable_sm80_to_sm89INS1_16FlashAttnFwdSm80INS1_25CollectiveMainloopFwdSm80ILi8ELi1ELb1EN4cute5tupleIJNS5_1CILi128EEENS7_ILi64EEENS7_ILi256EEEEEELi256ENS_6half_tEfNS_4arch4Sm80ELb0ELb0ELb0ELb0ELb1ELb0ELb1ELb0EEENS1_21CollectiveEpilogueFwdINS6_IJS8_SA_S9_EEENS6_IJNS7_ILi1EEESI_SI_EEESC_SE_Li256ELb0ELb1ELb0ELb0EEENS1_19SingleTileSchedulerILb0ELb0ELb1ELi128EEEEEEEEEvNT_6ParamsE)
        /*01a0*/ 	.word	0x00000004


	//----- nvinfo : EIATTR_FRAME_SIZE
	.align		4
.L_80:
        /*01a4*/ 	.byte	0x04, 0x11
        /*01a6*/ 	.short	(.L_82 - .L_81)
	.align		4
.L_81:
        /*01a8*/ 	.word	index@(_ZN7cutlass13device_kernelIN5flash19enable_sm80_to_sm89INS1_16FlashAttnFwdSm80INS1_25CollectiveMainloopFwdSm80ILi8ELi1ELb1EN4cute5tupleIJNS5_1CILi128EEENS7_ILi64EEENS7_ILi256EEEEEELi256ENS_6half_tEfNS_4arch4Sm80ELb0ELb0ELb0ELb0ELb1ELb0ELb1ELb0EEENS1_21CollectiveEpilogueFwdINS6_IJS8_SA_S9_EEENS6_IJNS7_ILi1EEESI_SI_EEESC_SE_Li256ELb0ELb1ELb0ELb0EEENS1_19SingleTileSchedulerILb0ELb0ELb1ELi128EEEEEEEEEvNT_6ParamsE)
        /*01ac*/ 	.word	0x00000000


	//----- nvinfo : EIATTR_MIN_STACK_SIZE
	.align		4
.L_82:
        /*01b0*/ 	.byte	0x04, 0x12
        /*01b2*/ 	.short	(.L_84 - .L_83)
	.align		4
.L_83:
        /*01b4*/ 	.word	index@(_ZN7cutlass13device_kernelIN5flash19enable_sm80_to_sm89INS1_16FlashAttnFwdSm80INS1_25CollectiveMainloopFwdSm80ILi8ELi1ELb1EN4cute5tupleIJNS5_1CILi128EEENS7_ILi64EEENS7_ILi256EEEEEELi256ENS_6half_tEfNS_4arch4Sm80ELb0ELb0ELb0ELb0ELb1ELb0ELb1ELb0EEENS1_21CollectiveEpilogueFwdINS6_IJS8_SA_S9_EEENS6_IJNS7_ILi1EEESI_SI_EEESC_SE_Li256ELb0ELb1ELb0ELb0EEENS1_19SingleTileSchedulerILb0ELb0ELb1ELi128EEEEEEEEEvNT_6ParamsE)
        /*01b8*/ 	.word	0x00000000


	//----- nvinfo : EIATTR_MIN_STACK_SIZE
	.align		4
.L_84:
        /*01bc*/ 	.byte	0x04, 0x12
        /*01be*/ 	.short	(.L_86 - .L_85)
	.align		4
.L_85:
        /*01c0*/ 	.word	index@(_ZN7cutlass13device_kernelIN5flash19enable_sm80_to_sm89INS1_16FlashAttnFwdSm80INS1_25CollectiveMainloopFwdSm80ILi8ELi1ELb1EN4cute5tupleIJNS5_1CILi128EEENS7_ILi64EEENS7_ILi256EEEEEELi256ENS_6half_tEfNS_4arch4Sm80ELb0ELb0ELb0ELb1ELb1ELb0ELb1ELb0EEENS1_21CollectiveEpilogueFwdINS6_IJS8_SA_S9_EEENS6_IJNS7_ILi1EEESI_SI_EEESC_SE_Li256ELb1ELb1ELb0ELb0EEENS1_19SingleTileSchedulerILb1ELb0ELb1ELi128EEEEEEEEEvNT_6ParamsE)
        /*01c4*/ 	.word	0x00000000


	//----- nvinfo : EIATTR_MIN_STACK_SIZE
	.align		4
.L_86:
        /*01c8*/ 	.byte	0x04, 0x12
        /*01ca*/ 	.short	(.L_88 - .L_87)
	.align		4
.L_87:
        /*01cc*/ 	.word	index@(_ZN7cutlass13device_kernelIN5flash19enable_sm80_to_sm89INS1_16FlashAttnFwdSm80INS1_25CollectiveMainloopFwdSm80ILi8ELi1ELb0EN4cute5tupleIJNS5_1CILi128EEENS7_ILi32EEENS7_ILi256EEEEEELi256ENS_6half_tEfNS_4arch4Sm80ELb0ELb0ELb0ELb1ELb1ELb1ELb1ELb0EEENS1_21CollectiveEpilogueFwdINS6_IJS8_SA_S9_EEENS6_IJNS7_ILi1EEESI_SI_EEESC_SE_Li256ELb1ELb1ELb0ELb0EEENS1_19SingleTileSchedulerILb1ELb0ELb1ELi128EEEEEEEEEvNT_6ParamsE)
        /*01d0*/ 	.word	0x00000000


	//----- nvinfo : EIATTR_MIN_STACK_SIZE
	.align		4
.L_88:
        /*01d4*/ 	.byte	0x04, 0x12
        /*01d6*/ 	.short	(.L_90 - .L_89)
	.align		4
.L_89:
        /*01d8*/ 	.word	index@(_ZN7cutlass13device_kernelIN5flash19enable_sm80_to_sm89INS1_16FlashAttnFwdSm80INS1_25CollectiveMainloopFwdSm80ILi8ELi1ELb1EN4cute5tupleIJNS5_1CILi128EEENS7_ILi48EEENS7_ILi256EEEEEELi256ENS_6half_tEfNS_4arch4Sm80ELb0ELb1ELb0ELb0ELb1ELb0ELb1ELb0EEENS1_21CollectiveEpilogueFwdINS6_IJS8_SA_S9_EEENS6_IJNS7_ILi1EEESI_SI_EEESC_SE_Li256ELb0ELb1ELb0ELb0EEENS1_19SingleTileSchedulerILb0ELb0ELb1ELi128EEEEEEEEEvNT_6ParamsE)
        /*01dc*/ 	.word	0x00000000


	//----- nvinfo : EIATTR_MIN_STACK_SIZE
	.align		4
.L_90:
        /*01e0*/ 	.byte	0x04, 0x12
        /*01e2*/ 	.short	(.L_92 - .L_91)
	.align		4
.L_91:
        /*01e4*/ 	.word	index@(_ZN7cutlass13device_kernelIN5flash19enable_sm80_to_sm89INS1_16FlashAttnFwdSm80INS1_25CollectiveMainloopFwdSm80ILi8ELi1ELb1EN4cute5tupleIJNS5_1CILi128EEENS7_ILi48EEENS7_ILi256EEEEEELi256ENS_6half_tEfNS_4arch4Sm80ELb0ELb1ELb0ELb1ELb1ELb0ELb1ELb0EEENS1_21CollectiveEpilogueFwdINS6_IJS8_SA_S9_EEENS6_IJNS7_ILi1EEESI_SI_EEESC_SE_Li256ELb1ELb1ELb0ELb0EEENS1_19SingleTileSchedulerILb1ELb0ELb1ELi128EEEEEEEEEvNT_6ParamsE)
        /*01e8*/ 	.word	0x00000000


	//----- nvinfo : EIATTR_MIN_STACK_SIZE
	.align		4
.L_92:
        /*01ec*/ 	.byte	0x04, 0x12
        /*01ee*/ 	.short	(.L_94 - .L_93)
	.align		4
.L_93:
        /*01f0*/ 	.word	index@(_ZN7cutlass13device_kernelIN5flash19enable_sm80_to_sm89INS1_16FlashAttnFwdSm80INS1_25CollectiveMainloopFwdSm80ILi8ELi1ELb0EN4cute5tupleIJNS5_1CILi128EEENS7_ILi32EEENS7_ILi256EEEEEELi256ENS_6half_tEfNS_4arch4Sm80ELb0ELb1ELb0ELb1ELb1ELb1ELb1ELb0EEENS1_21CollectiveEpilogueFwdINS6_IJS8_SA_S9_EEENS6_IJNS7_ILi1EEESI_SI_EEESC_SE_Li256ELb1ELb1ELb0ELb0EEENS1_19SingleTileSchedulerILb1ELb0ELb1ELi128EEEEEEEEEvNT_6ParamsE)
        /*01f4*/ 	.word	0x00000000


	//----- nvinfo : EIATTR_MIN_STACK_SIZE
	.align		4
.L_94:
        /*01f8*/ 	.byte	0x04, 0x12
        /*01fa*/ 	.short	(.L_96 - .L_95)
	.align		4
.L_95:
        /*01fc*/ 	.word	index@(_ZN7cutlass13device_kernelIN5flash19enable_sm80_to_sm89INS1_16FlashAttnFwdSm80INS1_25CollectiveMainloopFwdSm80ILi8ELi1ELb1EN4cute5tupleIJNS5_1CILi128EEENS7_ILi64EEENS7_ILi256EEEEEELi256ENS_6half_tEfNS_4arch4Sm80ELb1ELb0ELb0ELb0ELb1ELb0ELb1ELb0EEENS1_21CollectiveEpilogueFwdINS6_IJS8_SA_S9_EEENS6_IJNS7_ILi1EEESI_SI_EEESC_SE_Li256ELb0ELb1ELb0ELb0EEENS1_30DynamicPersistentTileSchedulerILi256ELi256ELb0ELb1ELb0EEEEEEEEEvNT_6ParamsE)
        /*0200*/ 	.word	0x00000000


	//----- nvinfo : EIATTR_MIN_STACK_SIZE
	.align		4
.L_96:
        /*0204*/ 	.byte	0x04, 0x12
        /*0206*/ 	.short	(.L_98 - .L_97)
	.align		4
.L_97:
        /*0208*/ 	.word	index@(_ZN7cutlass13device_kernelIN5flash19enable_sm80_to_sm89INS1_16FlashAttnFwdSm80INS1_25CollectiveMainloopFwdSm80ILi8ELi1ELb1EN4cute5tupleIJNS5_1CILi128EEENS7_ILi64EEENS7_ILi256EEEEEELi256ENS_6half_tEfNS_4arch4Sm80ELb1ELb0ELb0ELb1ELb1ELb0ELb1ELb0EEENS1_21CollectiveEpilogueFwdINS6_IJS8_SA_S9_EEENS6_IJNS7_ILi1EEESI_SI_EEESC_SE_Li256ELb1ELb1ELb0ELb0EEENS1_19SingleTileSchedulerILb1ELb0ELb1ELi128EEEEEEEEEvNT_6ParamsE)
        /*020c*/ 	.word	0x00000000


	//----- nvinfo : EIATTR_MIN_STACK_SIZE
	.align		4
.L_98:
        /*0210*/ 	.byte	0x04, 0x12
        /*0212*/ 	.short	(.L_100 - .L_99)
	.align		4
.L_99:
        /*0214*/ 	.word	index@(_ZN7cutlass13device_kernelIN5flash19enable_sm80_to_sm89INS1_16FlashAttnFwdSm80INS1_25CollectiveMainloopFwdSm80ILi8ELi1ELb0EN4cute5tupleIJNS5_1CILi128EEENS7_ILi32EEENS7_ILi256EEEEEELi256ENS_6half_tEfNS_4arch4Sm80ELb1ELb0ELb0ELb1ELb1ELb1ELb1ELb0EEENS1_21CollectiveEpilogueFwdINS6_IJS8_SA_S9_EEENS6_IJNS7_ILi1EEESI_SI_EEESC_SE_Li256ELb1ELb1ELb0ELb0EEENS1_19SingleTileSchedulerILb1ELb0ELb1ELi128EEEEEEEEEvNT_6ParamsE)
        /*0218*/ 	.word	0x00000000


	//----- nvinfo : EIATTR_MIN_STACK_SIZE
	.align		4
.L_100:
        /*021c*/ 	.byte	0x04, 0x12
        /*021e*/ 	.short	(.L_102 - .L_101)
	.align		4
.L_101:
        /*0220*/ 	.word	index@(_ZN7cutlass13device_kernelIN5flash19enable_sm80_to_sm89INS1_16FlashAttnFwdSm80INS1_25CollectiveMainloopFwdSm80ILi8ELi1ELb0EN4cute5tupleIJNS5_1CILi128EEENS7_ILi96EEENS7_ILi256EEEEEELi256ENS_6half_tEfNS_4arch4Sm80ELb0ELb0ELb0ELb0ELb1ELb0ELb1ELb0EEENS1_21CollectiveEpilogueFwdINS6_IJS8_SA_S9_EEENS6_IJNS7_ILi1EEESI_SI_EEESC_SE_Li256ELb0ELb1ELb0ELb0EEENS1_19SingleTileSchedulerILb0ELb0ELb1ELi128EEEEEEEEEvNT_6ParamsE)
        /*0224*/ 	.word	0x00000000


	//----- nvinfo : EIATTR_MIN_STACK_SIZE
	.align		4
.L_102:
        /*0228*/ 	.byte	0x04, 0x12
        /*022a*/ 	.short	(.L_104 - .L_103)
	.align		4
.L_103:
        /*022c*/ 	.word	index@(_ZN7cutlass13device_kernelIN5flash19enable_sm80_to_sm89INS1_16FlashAttnFwdSm80INS1_25CollectiveMainloopFwdSm80ILi8ELi1ELb0EN4cute5tupleIJNS5_1CILi128EEENS7_ILi96EEENS7_ILi256EEEEEELi256ENS_6half_tEfNS_4arch4Sm80ELb0ELb0ELb0ELb1ELb1ELb0ELb1ELb0EEENS1_21CollectiveEpilogueFwdINS6_IJS8_SA_S9_EEENS6_IJNS7_ILi1EEESI_SI_EEESC_SE_Li256ELb1ELb1ELb0ELb0EEENS1_19SingleTileSchedulerILb1ELb0ELb1ELi128EEEEEEEEEvNT_6ParamsE)
        /*0230*/ 	.word	0x00000000


	//----- nvinfo : EIATTR_MIN_STACK_SIZE
	.align		4
.L_104:
        /*0234*/ 	.byte	0x04, 0x12
        /*0236*/ 	.short	(.L_106 - .L_105)
	.align		4
.L_105:
        /*0238*/ 	.word	index@(_ZN7cutlass13device_kernelIN5flash19enable_sm80_to_sm89INS1_16FlashAttnFwdSm80INS1_25CollectiveMainloopFwdSm80ILi8ELi1ELb0EN4cute5tupleIJNS5_1CILi128EEENS7_ILi48EEENS7_ILi256EEEEEELi256ENS_6half_tEfNS_4arch4Sm80ELb0ELb0ELb0ELb1ELb1ELb1ELb1ELb0EEENS1_21CollectiveEpilogueFwdINS6_IJS8_SA_S9_EEENS6_IJNS7_ILi1EEESI_SI_EEESC_SE_Li256ELb1ELb1ELb0ELb0EEENS1_19SingleTileSchedulerILb1ELb0ELb1ELi128EEEEEEEEEvNT_6ParamsE)
        /*023c*/ 	.word	0x00000000


	//----- nvinfo : EIATTR_MIN_STACK_SIZE
	.align		4
.L_106:
        /*0240*/ 	.byte	0x04, 0x12
        /*0242*/ 	.short	(.L_108 - .L_107)
	.align		4
.L_107:
        /*0244*/ 	.word	index@(_ZN7cutlass13device_kernelIN5flash19enable_sm80_to_sm89INS1_16FlashAttnFwdSm80INS1_25CollectiveMainloopFwdSm80ILi8ELi1ELb0EN4cute5tupleIJNS5_1CILi128EEENS7_ILi64EEENS7_ILi256EEEEEELi256ENS_6half_tEfNS_4arch4Sm80ELb0ELb1ELb0ELb0ELb1ELb0ELb1ELb0EEENS1_21CollectiveEpilogueFwdINS6_IJS8_SA_S9_EEENS6_IJNS7_ILi1EEESI_SI_EEESC_SE_Li256ELb0ELb1ELb0ELb0EEENS1_19SingleTileSchedulerILb0ELb0ELb1ELi128EEEEEEEEEvNT_6ParamsE)
        /*0248*/ 	.word	0x00000000


	//----- nvinfo : EIATTR_MIN_STACK_SIZE
	.align		4
.L_108:
        /*024c*/ 	.byte	0x04, 0x12
        /*024e*/ 	.short	(.L_110 - .L_109)
	.align		4
.L_109:
        /*0250*/ 	.word	index@(_ZN7cutlass13device_kernelIN5flash19enable_sm80_to_sm89INS1_16FlashAttnFwdSm80INS1_25CollectiveMainloopFwdSm80ILi8ELi1ELb0EN4cute5tupleIJNS5_1CILi128EEENS7_ILi64EEENS7_ILi256EEEEEELi256ENS_6half_tEfNS_4arch4Sm80ELb0ELb1ELb0ELb1ELb1ELb0ELb1ELb0EEENS1_21CollectiveEpilogueFwdINS6_IJS8_SA_S9_EEENS6_IJNS7_ILi1EEESI_SI_EEESC_SE_Li256ELb1ELb1ELb0ELb0EEENS1_19SingleTileSchedulerILb1ELb0ELb1ELi128EEEEEEEEEvNT_6ParamsE)
        /*0254*/ 	.word	0x00000000


	//----- nvinfo : EIATTR_MIN_STACK_SIZE
	.align		4
.L_110:
        /*0258*/ 	.byte	0x04, 0x12
        /*025a*/ 	.short	(.L_112 - .L_111)
	.align		4
.L_111:
        /*025c*/ 	.word	index@(_ZN7cutlass13device_kernelIN5flash19enable_sm80_to_sm89INS1_16FlashAttnFwdSm80INS1_25CollectiveMainloopFwdSm80ILi8ELi1ELb0EN4cute5tupleIJNS5_1CILi128EEENS7_ILi48EEENS7_ILi256EEEEEELi256ENS_6half_tEfNS_4arch4Sm80ELb0ELb1ELb0ELb1ELb1ELb1ELb1ELb0EEENS1_21CollectiveEpilogueFwdINS6_IJS8_SA_S9_EEENS6_IJNS7_ILi1EEESI_SI_EEESC_SE_Li256ELb1ELb1ELb0ELb0EEENS1_19SingleTileSchedulerILb1ELb0ELb1ELi128EEEEEEEEEvNT_6ParamsE)
        /*0260*/ 	.word	0x00000000


	//----- nvinfo : EIATTR_MIN_STACK_SIZE
	.align		4
.L_112:
        /*0264*/ 	.byte	0x04, 0x12
        /*0266*/ 	.short	(.L_114 - .L_113)
	.align		4
.L_113:
        /*0268*/ 	.word	index@(_ZN7cutlass13device_kernelIN5flash19enable_sm80_to_sm89INS1_16FlashAttnFwdSm80INS1_25CollectiveMainloopFwdSm80ILi8ELi1ELb0EN4cute5tupleIJNS5_1CILi128EEENS7_ILi96EEENS7_ILi256EEEEEELi256ENS_6half_tEfNS_4arch4Sm80ELb1ELb0ELb0ELb0ELb1ELb0ELb1ELb0EEENS1_21CollectiveEpilogueFwdINS6_IJS8_SA_S9_EEENS6_IJNS7_ILi1EEESI_SI_EEESC_SE_Li256ELb0ELb1ELb0ELb0EEENS1_30DynamicPersistentTileSchedulerILi256ELi256ELb0ELb1ELb0EEEEEEEEEvNT_6ParamsE)
        /*026c*/ 	.word	0x00000000


	//----- nvinfo : EIATTR_MIN_STACK_SIZE
	.align		4
.L_114:
        /*0270*/ 	.byte	0x04, 0x12
        /*0272*/ 	.short	(.L_116 - .L_115)
	.align		4
.L_115:
        /*0274*/ 	.word	index@(_ZN7cutlass13device_kernelIN5flash19enable_sm80_to_sm89INS1_16FlashAttnFwdSm80INS1_25CollectiveMainloopFwdSm80ILi8ELi1ELb0EN4cute5tupleIJNS5_1CILi128EEENS7_ILi96EEENS7_ILi256EEEEEELi256ENS_6half_tEfNS_4arch4Sm80ELb1ELb0ELb0ELb1ELb1ELb0ELb1ELb0EEENS1_21CollectiveEpilogueFwdINS6_IJS8_SA_S9_EEENS6_IJNS7_ILi1EEESI_SI_EEESC_SE_Li256ELb1ELb1ELb0ELb0EEENS1_19SingleTileSchedulerILb1ELb0ELb1ELi128EEEEEEEEEvNT_6ParamsE)
        /*0278*/ 	.word	0x00000000


	//----- nvinfo : EIATTR_MIN_STACK_SIZE
	.align		4
.L_116:
        /*027c*/ 	.byte	0x04, 0x12
        /*027e*/ 	.short	(.L_118 - .L_117)
	.align		4
.L_117:
        /*0280*/ 	.word	index@(_ZN7cutlass13device_kernelIN5flash19enable_sm80_to_sm89INS1_16FlashAttnFwdSm80INS1_25CollectiveMainloopFwdSm80ILi8ELi1ELb0EN4cute5tupleIJNS5_1CILi128EEENS7_ILi48EEENS7_ILi256EEEEEELi256ENS_6half_tEfNS_4arch4Sm80ELb1ELb0ELb0ELb1ELb1ELb1ELb1ELb0EEENS1_21CollectiveEpilogueFwdINS6_IJS8_SA_S9_EEENS6_IJNS7_ILi1EEESI_SI_EEESC_SE_Li256ELb1ELb1ELb0ELb0EEENS1_19SingleTileSchedulerILb1ELb0ELb1ELi128EEEEEEEEEvNT_6ParamsE)
        /*0284*/ 	.word	0x00000000
.L_118:


//--------------------- .nv.compat                --------------------------
	.section	.nv.compat,"",@"SHT_CUDA_COMPAT_INFO"
	.align	4
        /*0000*/ 	.byte	0x02, 0x09, 0x01, 0x00, 0x02, 0x02, 0x01, 0x00, 0x02, 0x05, 0x05, 0x00, 0x03, 0x07, 0x01, 0x01
        /*0010*/ 	.byte	0x02, 0x03, 0x00, 0x00, 0x02, 0x06, 0x01, 0x00, 0x04, 0x0b, 0x08, 0x00, 0x00, 0x00, 0x00, 0x00
        /*0020*/ 	.byte	0x00, 0x00, 0x00, 0x00


//--------------------- .nv.info._ZN7cutlass13device_kernelIN5flash19enable_sm80_to_sm89INS1_16FlashAttnFwdSm80INS1_25CollectiveMainloopFwdSm80ILi8ELi1ELb1EN4cute5tupleIJNS5_1CILi128EEENS7_ILi64EEENS7_ILi256EEEEEELi256ENS_6half_tEfNS_4arch4Sm80ELb0ELb0ELb0ELb0ELb1ELb0ELb1ELb0EEENS1_21CollectiveEpilogueFwdINS6_IJS8_SA_S9_EEENS6_IJNS7_ILi1EEESI_SI_EEESC_SE_Li256ELb0ELb1ELb0ELb0EEENS1_19SingleTileSchedulerILb0ELb0ELb1ELi128EEEEEEEEEvNT_6ParamsE --------------------------
	.section	.nv.info._ZN7cutlass13device_kernelIN5flash19enable_sm80_to_sm89INS1_16FlashAttnFwdSm80INS1_25CollectiveMainloopFwdSm80ILi8ELi1ELb1EN4cute5tupleIJNS5_1CILi128EEENS7_ILi64EEENS7_ILi256EEEEEELi256ENS_6half_tEfNS_4arch4Sm80ELb0ELb0ELb0ELb0ELb1ELb0ELb1ELb0EEENS1_21CollectiveEpilogueFwdINS6_IJS8_SA_S9_EEENS6_IJNS7_ILi1EEESI_SI_EEESC_SE_Li256ELb0ELb1ELb0ELb0EEENS1_19SingleTileSchedulerILb0ELb0ELb1ELi128EEEEEEEEEvNT_6ParamsE,"",@"SHT_CUDA_INFO"
	.sectionflags	@""
	.align	4


	//----- nvinfo : EIATTR_CUDA_API_VERSION
	.align		4
        /*0000*/ 	.byte	0x04, 0x37
        /*0002*/ 	.short	(.L_120 - .L_119)
.L_119:
        /*0004*/ 	.word	0x00000082


	//----- nvinfo : EIATTR_KPARAM_INFO
	.align		4
.L_120:
        /*0008*/ 	.byte	0x04, 0x17
        /*000a*/ 	.short	(.L_122 - .L_121)
.L_121:
        /*000c*/ 	.word	0x00000000
        /*0010*/ 	.short	0x0000
        /*0012*/ 	.short	0x0000
        /*0014*/ 	.byte	0x00, 0xf0, 0x61, 0x10


	//----- nvinfo : EIATTR_SPARSE_MMA_MASK
	.align		4
.L_122:
        /*0018*/ 	.byte	0x03, 0x50
        /*001a*/ 	.short	0x0000


	//----- nvinfo : EIATTR_MAXREG_COUNT
	.align		4
        /*001c*/ 	.byte	0x03, 0x1b
        /*001e*/ 	.short	0x00ff


	//----- nvinfo : EIATTR_MERCURY_ISA_VERSION
	.align		4
        /*0020*/ 	.byte	0x03, 0x5f
        /*0022*/ 	.short	0x0101


	//----- nvinfo : EIATTR_VRC_CTA_INIT_COUNT
	.align		4
        /*0024*/ 	.byte	0x02, 0x4a
	.zero		1
	.zero		1


	//----- nvinfo : EIATTR_EXIT_INSTR_OFFSETS
	.align		4
        /*0028*/ 	.byte	0x04, 0x1c
        /*002a*/ 	.short	(.L_124 - .L_123)


	//   ....[0]....
.L_123:
        /*002c*/ 	.word	0x00000010


	//----- nvinfo : EIATTR_MAX_THREADS
	.align		4
.L_124:
        /*0030*/ 	.byte	0x04, 0x05
        /*0032*/ 	.short	(.L_126 - .L_125)
.L_125:
        /*0034*/ 	.word	0x00000100
        /*0038*/ 	.word	0x00000001
        /*003c*/ 	.word	0x00000001


	//----- nvinfo : EIATTR_CBANK_PARAM_SIZE
	.align		4
.L_126:
        /*0040*/ 	.byte	0x03, 0x19
        /*0042*/ 	.short	0x0418


	//----- nvinfo : EIATTR_PARAM_CBANK
	.align		4
        /*0044*/ 	.byte	0x04, 0x0a
        /*0046*/ 	.short	(.L_128 - .L_127)
	.align		4
.L_127:
        /*0048*/ 	.word	index@(.nv.constant0._ZN7cutlass13device_kernelIN5flash19enable_sm80_to_sm89INS1_16FlashAttnFwdSm80INS1_25CollectiveMainloopFwdSm80ILi8ELi1ELb1EN4cute5tupleIJNS5_1CILi128EEENS7_ILi64EEENS7_ILi256EEEEEELi256ENS_6half_tEfNS_4arch4Sm80ELb0ELb0ELb0ELb0ELb1ELb0ELb1ELb0EEENS1_21CollectiveEpilogueFwdINS6_IJS8_SA_S9_EEENS6_IJNS7_ILi1EEESI_SI_EEESC_SE_Li256ELb0ELb1ELb0ELb0EEENS1_19SingleTileSchedulerILb0ELb0ELb1ELi128EEEEEEEEEvNT_6ParamsE)
        /*004c*/ 	.short	0x0380
        /*004e*/ 	.short	0x0418


	//----- nvinfo : EIATTR_SW_WAR
	.align		4
.L_128:
        /*0050*/ 	.byte	0x04, 0x36
        /*0052*/ 	.short	(.L_130 - .L_129)
.L_129:
        /*0054*/ 	.word	0x00000008
.L_130:


//--------------------- .nv.info._ZN7cutlass13device_kernelIN5flash19enable_sm80_to_sm89INS1_16FlashAttnFwdSm80INS1_25CollectiveMainloopFwdSm80ILi8ELi1ELb1EN4cute5tupleIJNS5_1CILi128EEENS7_ILi64EEENS7_ILi256EEEEEELi256ENS_6half_tEfNS_4arch4Sm80ELb0ELb0ELb0ELb1ELb1ELb0ELb1ELb0EEENS1_21CollectiveEpilogueFwdINS6_IJS8_SA_S9_EEENS6_IJNS7_ILi1EEESI_SI_EEESC_SE_Li256ELb1ELb1ELb0ELb0EEENS1_19SingleTileSchedulerILb1ELb0ELb1ELi128EEEEEEEEEvNT_6ParamsE --------------------------
	.section	.nv.info._ZN7cutlass13device_kernelIN5flash19enable_sm80_to_sm89INS1_16FlashAttnFwdSm80INS1_25CollectiveMainloopFwdSm80ILi8ELi1ELb1EN4cute5tupleIJNS5_1CILi128EEENS7_ILi64EEENS7_ILi256EEEEEELi256ENS_6half_tEfNS_4arch4Sm80ELb0ELb0ELb0ELb1ELb1ELb0ELb1ELb0EEENS1_21CollectiveEpilogueFwdINS6_IJS8_SA_S9_EEENS6_IJNS7_ILi1EEESI_SI_EEESC_SE_Li256ELb1ELb1ELb0ELb0EEENS1_19SingleTileSchedulerILb1ELb0ELb1ELi128EEEEEEEEEvNT_6ParamsE,"",@"SHT_CUDA_INFO"
	.sectionflags	@""
	.align	4


	//----- nvinfo : EIATTR_CUDA_API_VERSION
	.align		4
        /*0000*/ 	.byte	0x04, 0x37
        /*0002*/ 	.short	(.L_132 - .L_131)
.L_131:
        /*0004*/ 	.word	0x00000082


	//----- nvinfo : EIATTR_KPARAM_INFO
	.align		4
.L_132:
        /*0008*/ 	.byte	0x04, 0x17
        /*000a*/ 	.short	(.L_134 - .L_133)
.L_133:
        /*000c*/ 	.word	0x00000000
        /*0010*/ 	.short	0x0000
        /*0012*/ 	.short	0x0000
        /*0014*/ 	.byte	0x00, 0xf0, 0x61, 0x10


	//----- nvinfo : EIATTR_SPARSE_MMA_MASK
	.align		4
.L_134:
        /*0018*/ 	.byte	0x03, 0x50
        /*001a*/ 	.short	0x0000


	//----- nvinfo : EIATTR_MAXREG_COUNT
	.align		4
        /*001c*/ 	.byte	0x03, 0x1b
        /*001e*/ 	.short	0x00ff


	//----- nvinfo : EIATTR_MERCURY_ISA_VERSION
	.align		4
        /*0020*/ 	.byte	0x03, 0x5f
        /*0022*/ 	.short	0x0101


	//----- nvinfo : EIATTR_VRC_CTA_INIT_COUNT
	.align		4
        /*0024*/ 	.byte	0x02, 0x4a
	.zero		1
	.zero		1


	//----- nvinfo : EIATTR_EXIT_INSTR_OFFSETS
	.align		4
        /*0028*/ 	.byte	0x04, 0x1c
        /*002a*/ 	.short	(.L_136 - .L_135)


	//   ....[0]....
.L_135:
        /*002c*/ 	.word	0x00000010


	//----- nvinfo : EIATTR_MAX_THREADS
	.align		4
.L_136:
        /*0030*/ 	.byte	0x04, 0x05
        /*0032*/ 	.short	(.L_138 - .L_137)
.L_137:
        /*0034*/ 	.word	0x00000100
        /*0038*/ 	.word	0x00000001
        /*003c*/ 	.word	0x00000001


	//----- nvinfo : EIATTR_CBANK_PARAM_SIZE
	.align		4
.L_138:
        /*0040*/ 	.byte	0x03, 0x19
        /*0042*/ 	.short	0x0418


	//----- nvinfo : EIATTR_PARAM_CBANK
	.align		4
        /*0044*/ 	.byte	0x04, 0x0a
        /*0046*/ 	.short	(.L_140 - .L_139)
	.align		4
.L_139:
        /*0048*/ 	.word	index@(.nv.constant0._ZN7cutlass13device_kernelIN5flash19enable_sm80_to_sm89INS1_16FlashAttnFwdSm80INS1_25CollectiveMainloopFwdSm80ILi8ELi1ELb1EN4cute5tupleIJNS5_1CILi128EEENS7_ILi64EEENS7_ILi256EEEEEELi256ENS_6half_tEfNS_4arch4Sm80ELb0ELb0ELb0ELb1ELb1ELb0ELb1ELb0EEENS1_21CollectiveEpilogueFwdINS6_IJS8_SA_S9_EEENS6_IJNS7_ILi1EEESI_SI_EEESC_SE_Li256ELb1ELb1ELb0ELb0EEENS1_19SingleTileSchedulerILb1ELb0ELb1ELi128EEEEEEEEEvNT_6ParamsE)
        /*004c*/ 	.short	0x0380
        /*004e*/ 	.short	0x0418


	//----- nvinfo : EIATTR_SW_WAR
	.align		4
.L_140:
        /*0050*/ 	.byte	0x04, 0x36
        /*0052*/ 	.short	(.L_142 - .L_141)
.L_141:
        /*0054*/ 	.word	0x00000008
.L_142:


//--------------------- .nv.info._ZN7cutlass13device_kernelIN5flash19enable_sm80_to_sm89INS1_16FlashAttnFwdSm80INS1_25CollectiveMainloopFwdSm80ILi8ELi1ELb0EN4cute5tupleIJNS5_1CILi128EEENS7_ILi32EEENS7_ILi256EEEEEELi256ENS_6half_tEfNS_4arch4Sm80ELb0ELb0ELb0ELb1ELb1ELb1ELb1ELb0EEENS1_21CollectiveEpilogueFwdINS6_IJS8_SA_S9_EEENS6_IJNS7_ILi1EEESI_SI_EEESC_SE_Li256ELb1ELb1ELb0ELb0EEENS1_19SingleTileSchedulerILb1ELb0ELb1ELi128EEEEEEEEEvNT_6ParamsE --------------------------
	.section	.nv.info._ZN7cutlass13device_kernelIN5flash19enable_sm80_to_sm89INS1_16FlashAttnFwdSm80INS1_25CollectiveMainloopFwdSm80ILi8ELi1ELb0EN4cute5tupleIJNS5_1CILi128EEENS7_ILi32EEENS7_ILi256EEEEEELi256ENS_6half_tEfNS_4arch4Sm80ELb0ELb0ELb0ELb1ELb1ELb1ELb1ELb0EEENS1_21CollectiveEpilogueFwdINS6_IJS8_SA_S9_EEENS6_IJNS7_ILi1EEESI_SI_EEESC_SE_Li256ELb1ELb1ELb0ELb0EEENS1_19SingleTileSchedulerILb1ELb0ELb1ELi128EEEEEEEEEvNT_6ParamsE,"",@"SHT_CUDA_INFO"
	.sectionflags	@""
	.align	4


	//----- nvinfo : EIATTR_CUDA_API_VERSION
	.align		4
        /*0000*/ 	.byte	0x04, 0x37
        /*0002*/ 	.short	(.L_144 - .L_143)
.L_143:
        /*0004*/ 	.word	0x00000082


	//----- nvinfo : EIATTR_KPARAM_INFO
	.align		4
.L_144:
        /*0008*/ 	.byte	0x04, 0x17
        /*000a*/ 	.short	(.L_146 - .L_145)
.L_145:
        /*000c*/ 	.word	0x00000000
        /*0010*/ 	.short	0x0000
        /*0012*/ 	.short	0x0000
        /*0014*/ 	.byte	0x00, 0xf0, 0x61, 0x10


	//----- nvinfo : EIATTR_SPARSE_MMA_MASK
	.align		4
.L_146:
        /*0018*/ 	.byte	0x03, 0x50
        /*001a*/ 	.short	0x0000


	//----- nvinfo : EIATTR_MAXREG_COUNT
	.align		4
        /*001c*/ 	.byte	0x03, 0x1b
        /*001e*/ 	.short	0x00ff


	//----- nvinfo : EIATTR_MERCURY_ISA_VERSION
	.align		4
        /*0020*/ 	.byte	0x03, 0x5f
        /*0022*/ 	.short	0x0101


	//----- nvinfo : EIATTR_VRC_CTA_INIT_COUNT
	.align		4
        /*0024*/ 	.byte	0x02, 0x4a
	.zero		1
	.zero		1


	//----- nvinfo : EIATTR_EXIT_INSTR_OFFSETS
	.align		4
        /*0028*/ 	.byte	0x04, 0x1c
        /*002a*/ 	.short	(.L_148 - .L_147)


	//   ....[0]....
.L_147:
        /*002c*/ 	.word	0x00000010


	//----- nvinfo : EIATTR_MAX_THREADS
	.align		4
.L_148:
        /*0030*/ 	.byte	0x04, 0x05
        /*0032*/ 	.short	(.L_150 - .L_149)
.L_149:
        /*0034*/ 	.word	0x00000100
        /*0038*/ 	.word	0x00000001
        /*003c*/ 	.word	0x00000001


	//----- nvinfo : EIATTR_CBANK_PARAM_SIZE
	.align		4
.L_150:
        /*0040*/ 	.byte	0x03, 0x19
        /*0042*/ 	.short	0x0418


	//----- nvinfo : EIATTR_PARAM_CBANK
	.align		4
        /*0044*/ 	.byte	0x04, 0x0a
        /*0046*/ 	.short	(.L_152 - .L_151)
	.align		4
.L_151:
        /*0048*/ 	.word	index@(.nv.constant0._ZN7cutlass13device_kernelIN5flash19enable_sm80_to_sm89INS1_16FlashAttnFwdSm80INS1_25CollectiveMainloopFwdSm80ILi8ELi1ELb0EN4cute5tupleIJNS5_1CILi128EEENS7_ILi32EEENS7_ILi256EEEEEELi256ENS_6half_tEfNS_4arch4Sm80ELb0ELb0ELb0ELb1ELb1ELb1ELb1ELb0EEENS1_21CollectiveEpilogueFwdINS6_IJS8_SA_S9_EEENS6_IJNS7_ILi1EEESI_SI_EEESC_SE_Li256ELb1ELb1ELb0ELb0EEENS1_19SingleTileSchedulerILb1ELb0ELb1ELi128EEEEEEEEEvNT_6ParamsE)
        /*004c*/ 	.short	0x0380
        /*004e*/ 	.short	0x0418


	//----- nvinfo : EIATTR_SW_WAR
	.align		4
.L_152:
        /*0050*/ 	.byte	0x04, 0x36
        /*0052*/ 	.short	(.L_154 - .L_153)
.L_153:
        /*0054*/ 	.word	0x00000008
.L_154:


//--------------------- .nv.info._ZN7cutlass13device_kernelIN5flash19enable_sm80_to_sm89INS1_16FlashAttnFwdSm80INS1_25CollectiveMainloopFwdSm80ILi8ELi1ELb1EN4cute5tupleIJNS5_1CILi128EEENS7_ILi48EEENS7_ILi256EEEEEELi256ENS_6half_tEfNS_4arch4Sm80ELb0ELb1ELb0ELb0ELb1ELb0ELb1ELb0EEENS1_21CollectiveEpilogueFwdINS6_IJS8_SA_S9_EEENS6_IJNS7_ILi1EEESI_SI_EEESC_SE_Li256ELb0ELb1ELb0ELb0EEENS1_19SingleTileSchedulerILb0ELb0ELb1ELi128EEEEEEEEEvNT_6ParamsE --------------------------
	.section	.nv.info._ZN7cutlass13device_kernelIN5flash19enable_sm80_to_sm89INS1_16FlashAttnFwdSm80INS1_25CollectiveMainloopFwdSm80ILi8ELi1ELb1EN4cute5tupleIJNS5_1CILi128EEENS7_ILi48EEENS7_ILi256EEEEEELi256ENS_6half_tEfNS_4arch4Sm80ELb0ELb1ELb0ELb0ELb1ELb0ELb1ELb0EEENS1_21CollectiveEpilogueFwdINS6_IJS8_SA_S9_EEENS6_IJNS7_ILi1EEESI_SI_EEESC_SE_Li256ELb0ELb1ELb0ELb0EEENS1_19SingleTileSchedulerILb0ELb0ELb1ELi128EEEEEEEEEvNT_6ParamsE,"",@"SHT_CUDA_INFO"
	.sectionflags	@""
	.align	4


	//----- nvinfo : EIATTR_CUDA_API_VERSION
	.align		4
        /*0000*/ 	.byte	0x04, 0x37
        /*0002*/ 	.short	(.L_156 - .L_155)
.L_155:
        /*0004*/ 	.word	0x00000082


	//----- nvinfo : EIATTR_KPARAM_INFO
	.align		4
.L_156:
        /*0008*/ 	.byte	0x04, 0x17
        /*000a*/ 	.short	(.L_158 - .L_157)
.L_157:
        /*000c*/ 	.word	0x00000000
        /*0010*/ 	.short	0x0000
        /*0012*/ 	.short	0x0000
        /*0014*/ 	.byte	0x00, 0xf0, 0x61, 0x10


	//----- nvinfo : EIATTR_SPARSE_MMA_MASK
	.align		4
.L_158:
        /*0018*/ 	.byte	0x03, 0x50
        /*001a*/ 	.short	0x0000


	//----- nvinfo : EIATTR_MAXREG_COUNT
	.align		4
        /*001c*/ 	.byte	0x03, 0x1b
        /*001e*/ 	.short	0x00ff


	//----- nvinfo : EIATTR_MERCURY_ISA_VERSION
	.align		4
        /*0020*/ 	.byte	0x03, 0x5f
        /*0022*/ 	.short	0x0101


	//----- nvinfo : EIATTR_VRC_CTA_INIT_COUNT
	.align		4
        /*0024*/ 	.byte	0x02, 0x4a
	.zero		1
	.zero		1


	//----- nvinfo : EIATTR_EXIT_INSTR_OFFSETS
	.align		4
        /*0028*/ 	.byte	0x04, 0x1c
        /*002a*/ 	.short	(.L_160 - .L_159)


	//   ....[0]....
.L_159:
        /*002c*/ 	.word	0x00000010


	//----- nvinfo : EIATTR_MAX_THREADS
	.align		4
.L_160:
        /*0030*/ 	.byte	0x04, 0x05
        /*0032*/ 	.short	(.L_162 - .L_161)
.L_161:
        /*0034*/ 	.word	0x00000100
        /*0038*/ 	.word	0x00000001
        /*003c*/ 	.word	0x00000001


	//----- nvinfo : EIATTR_CBANK_PARAM_SIZE
	.align		4
.L_162:
        /*0040*/ 	.byte	0x03, 0x19
        /*0042*/ 	.short	0x0418


	//----- nvinfo : EIATTR_PARAM_CBANK
	.align		4
        /*0044*/ 	.byte	0x04, 0x0a
        /*0046*/ 	.short	(.L_164 - .L_163)
	.align		4
.L_163:
        /*0048*/ 	.word	index@(.nv.constant0._ZN7cutlass13device_kernelIN5flash19enable_sm80_to_sm89INS1_16FlashAttnFwdSm80INS1_25CollectiveMainloopFwdSm80ILi8ELi1ELb1EN4cute5tupleIJNS5_1CILi128EEENS7_ILi48EEENS7_ILi256EEEEEELi256ENS_6half_tEfNS_4arch4Sm80ELb0ELb1ELb0ELb0ELb1ELb0ELb1ELb0EEENS1_21CollectiveEpilogueFwdINS6_IJS8_SA_S9_EEENS6_IJNS7_ILi1EEESI_SI_EEESC_SE_Li256ELb0ELb1ELb0ELb0EEENS1_19SingleTileSchedulerILb0ELb0ELb1ELi128EEEEEEEEEvNT_6ParamsE)
        /*004c*/ 	.short	0x0380
        /*004e*/ 	.short	0x0418


	//----- nvinfo : EIATTR_SW_WAR
	.align		4
.L_164:
        /*0050*/ 	.byte	0x04, 0x36
        /*0052*/ 	.short	(.L_166 - .L_165)
.L_165:
        /*0054*/ 	.word	0x00000008
.L_166:


//--------------------- .nv.info._ZN7cutlass13device_kernelIN5flash19enable_sm80_to_sm89INS1_16FlashAttnFwdSm80INS1_25CollectiveMainloopFwdSm80ILi8ELi1ELb1EN4cute5tupleIJNS5_1CILi128EEENS7_ILi48EEENS7_ILi256EEEEEELi256ENS_6half_tEfNS_4arch4Sm80ELb0ELb1ELb0ELb1ELb1ELb0ELb1ELb0EEENS1_21CollectiveEpilogueFwdINS6_IJS8_SA_S9_EEENS6_IJNS7_ILi1EEESI_SI_EEESC_SE_Li256ELb1ELb1ELb0ELb0EEENS1_19SingleTileSchedulerILb1ELb0ELb1ELi128EEEEEEEEEvNT_6ParamsE --------------------------
	.section	.nv.info._ZN7cutlass13device_kernelIN5flash19enable_sm80_to_sm89INS1_16FlashAttnFwdSm80INS1_25CollectiveMainloopFwdSm80ILi8ELi1ELb1EN4cute5tupleIJNS5_1CILi128EEENS7_ILi48EEENS7_ILi256EEEEEELi256ENS_6half_tEfNS_4arch4Sm80ELb0ELb1ELb0ELb1ELb1ELb0ELb1ELb0EEENS1_21CollectiveEpilogueFwdINS6_IJS8_SA_S9_EEENS6_IJNS7_ILi1EEESI_SI_EEESC_SE_Li256ELb1ELb1ELb0ELb0EEENS1_19SingleTileSchedulerILb1ELb0ELb1ELi128EEEEEEEEEvNT_6ParamsE,"",@"SHT_CUDA_INFO"
	.sectionflags	@""
	.align	4


	//----- nvinfo : EIATTR_CUDA_API_VERSION
	.align		4
        /*0000*/ 	.byte	0x04, 0x37
        /*0002*/ 	.short	(.L_168 - .L_167)
.L_167:
        /*0004*/ 	.word	0x00000082


	//----- nvinfo : EIATTR_KPARAM_INFO
	.align		4
.L_168:
        /*0008*/ 	.byte	0x04, 0x17
        /*000a*/ 	.short	(.L_170 - .L_169)
.L_169:
        /*000c*/ 	.word	0x00000000
        /*0010*/ 	.short	0x0000
        /*0012*/ 	.short	0x0000
        /*0014*/ 	.byte	0x00, 0xf0, 0x61, 0x10


	//----- nvinfo : EIATTR_SPARSE_MMA_MASK
	.align		4
.L_170:
        /*0018*/ 	.byte	0x03, 0x50
        /*001a*/ 	.short	0x0000


	//----- nvinfo : EIATTR_MAXREG_COUNT
	.align		4
        /*001c*/ 	.byte	0x03, 0x1b
        /*001e*/ 	.short	0x00ff


	//----- nvinfo : EIATTR_MERCURY_ISA_VERSION
	.align		4
        /*0020*/ 	.byte	0x03, 0x5f
        /*0022*/ 	.short	0x0101


	//----- nvinfo : EIATTR_VRC_CTA_INIT_COUNT
	.align		4
        /*0024*/ 	.byte	0x02, 0x4a
	.zero		1
	.zero		1


	//----- nvinfo : EIATTR_EXIT_INSTR_OFFSETS
	.align		4
        /*0028*/ 	.byte	0x04, 0x1c
        /*002a*/ 	.short	(.L_172 - .L_171)


	//   ....[0]....
.L_171:
        /*002c*/ 	.word	0x00000010


	//----- nvinfo : EIATTR_MAX_THREADS
	.align		4
.L_172:
        /*0030*/ 	.byte	0x04, 0x05
        /*0032*/ 	.short	(.L_174 - .L_173)
.L_173:
        /*0034*/ 	.word	0x00000100
        /*0038*/ 	.word	0x00000001
        /*003c*/ 	.word	0x00000001


	//----- nvinfo : EIATTR_CBANK_PARAM_SIZE
	.align		4
.L_174:
        /*0040*/ 	.byte	0x03, 0x19
        /*0042*/ 	.short	0x0418


	//----- nvinfo : EIATTR_PARAM_CBANK
	.align		4
        /*0044*/ 	.byte	0x04, 0x0a
        /*0046*/ 	.short	(.L_176 - .L_175)
	.align		4
.L_175:
        /*0048*/ 	.word	index@(.nv.constant0._ZN7cutlass13device_kernelIN5flash19enable_sm80_to_sm89INS1_16FlashAttnFwdSm80INS1_25CollectiveMainloopFwdSm80ILi8ELi1ELb1EN4cute5tupleIJNS5_1CILi128EEENS7_ILi48EEENS7_ILi256EEEEEELi256ENS_6half_tEfNS_4arch4Sm80ELb0ELb1ELb0ELb1ELb1ELb0ELb1ELb0EEENS1_21CollectiveEpilogueFwdINS6_IJS8_SA_S9_EEENS6_IJNS7_ILi1EEESI_SI_EEESC_SE_Li256ELb1ELb1ELb0ELb0EEENS1_19SingleTileSchedulerILb1ELb0ELb1ELi128EEEEEEEEEvNT_6ParamsE)
        /*004c*/ 	.short	0x0380
        /*004e*/ 	.short	0x0418


	//----- nvinfo : EIATTR_SW_WAR
	.align		4
.L_176:
        /*0050*/ 	.byte	0x04, 0x36
        /*0052*/ 	.short	(.L_178 - .L_177)
.L_177:
        /*0054*/ 	.word	0x00000008
.L_178:


//--------------------- .nv.info._ZN7cutlass13device_kernelIN5flash19enable_sm80_to_sm89INS1_16FlashAttnFwdSm80INS1_25CollectiveMainloopFwdSm80ILi8ELi1ELb0EN4cute5tupleIJNS5_1CILi128EEENS7_ILi32EEENS7_ILi256EEEEEELi256ENS_6half_tEfNS_4arch4Sm80ELb0ELb1ELb0ELb1ELb1ELb1ELb1ELb0EEENS1_21CollectiveEpilogueFwdINS6_IJS8_SA_S9_EEENS6_IJNS7_ILi1EEESI_SI_EEESC_SE_Li256ELb1ELb1ELb0ELb0EEENS1_19SingleTileSchedulerILb1ELb0ELb1ELi128EEEEEEEEEvNT_6ParamsE --------------------------
	.section	.nv.info._ZN7cutlass13device_kernelIN5flash19enable_sm80_to_sm89INS1_16FlashAttnFwdSm80INS1_25CollectiveMainloopFwdSm80ILi8ELi1ELb0EN4cute5tupleIJNS5_1CILi128EEENS7_ILi32EEENS7_ILi256EEEEEELi256ENS_6half_tEfNS_4arch4Sm80ELb0ELb1ELb0ELb1ELb1ELb1ELb1ELb0EEENS1_21CollectiveEpilogueFwdINS6_IJS8_SA_S9_EEENS6_IJNS7_ILi1EEESI_SI_EEESC_SE_Li256ELb1ELb1ELb0ELb0EEENS1_19SingleTileSchedulerILb1ELb0ELb1ELi128EEEEEEEEEvNT_6ParamsE,"",@"SHT_CUDA_INFO"
	.sectionflags	@""
	.align	4


	//----- nvinfo : EIATTR_CUDA_API_VERSION
	.align		4
        /*0000*/ 	.byte	0x04, 0x37
        /*0002*/ 	.short	(.L_180 - .L_179)
.L_179:
        /*0004*/ 	.word	0x00000082


	//----- nvinfo : EIATTR_KPARAM_INFO
	.align		4
.L_180:
        /*0008*/ 	.byte	0x04, 0x17
        /*000a*/ 	.short	(.L_182 - .L_181)
.L_181:
        /*000c*/ 	.word	0x00000000
        /*0010*/ 	.short	0x0000
        /*0012*/ 	.short	0x0000
        /*0014*/ 	.byte	0x00, 0xf0, 0x61, 0x10


	//----- nvinfo : EIATTR_SPARSE_MMA_MASK
	.align		4
.L_182:
        /*0018*/ 	.byte	0x03, 0x50
        /*001a*/ 	.short	0x0000


	//----- nvinfo : EIATTR_MAXREG_COUNT
	.align		4
        /*001c*/ 	.byte	0x03, 0x1b
        /*001e*/ 	.short	0x00ff


	//----- nvinfo : EIATTR_MERCURY_ISA_VERSION
	.align		4
        /*0020*/ 	.byte	0x03, 0x5f
        /*0022*/ 	.short	0x0101


	//----- nvinfo : EIATTR_VRC_CTA_INIT_COUNT
	.align		4
        /*0024*/ 	.byte	0x02, 0x4a
	.zero		1
	.zero		1


	//----- nvinfo : EIATTR_EXIT_INSTR_OFFSETS
	.align		4
        /*0028*/ 	.byte	0x04, 0x1c
        /*002a*/ 	.short	(.L_184 - .L_183)


	//   ....[0]....
.L_183:
        /*002c*/ 	.word	0x00000010


	//----- nvinfo : EIATTR_MAX_THREADS
	.align		4
.L_184:
        /*0030*/ 	.byte	0x04, 0x05
        /*0032*/ 	.short	(.L_186 - .L_185)
.L_185:
        /*0034*/ 	.word	0x00000100
        /*0038*/ 	.word	0x00000001
        /*003c*/ 	.word	0x00000001


	//----- nvinfo : EIATTR_CBANK_PARAM_SIZE
	.align		4
.L_186:
        /*0040*/ 	.byte	0x03, 0x19
        /*0042*/ 	.short	0x0418


	//----- nvinfo : EIATTR_PARAM_CBANK
	.align		4
        /*0044*/ 	.byte	0x04, 0x0a
        /*0046*/ 	.short	(.L_188 - .L_187)
	.align		4
.L_187:
        /*0048*/ 	.word	index@(.nv.constant0._ZN7cutlass13device_kernelIN5flash19enable_sm80_to_sm89INS1_16FlashAttnFwdSm80INS1_25CollectiveMainloopFwdSm80ILi8ELi1ELb0EN4cute5tupleIJNS5_1CILi128EEENS7_ILi32EEENS7_ILi256EEEEEELi256ENS_6half_tEfNS_4arch4Sm80ELb0ELb1ELb0ELb1ELb1ELb1ELb1ELb0EEENS1_21CollectiveEpilogueFwdINS6_IJS8_SA_S9_EEENS6_IJNS7_ILi1EEESI_SI_EEESC_SE_Li256ELb1ELb1ELb0ELb0EEENS1_19SingleTileSchedulerILb1ELb0ELb1ELi128EEEEEEEEEvNT_6ParamsE)
        /*004c*/ 	.short	0x0380
        /*004e*/ 	.short	0x0418


	//----- nvinfo : EIATTR_SW_WAR
	.align		4
.L_188:
        /*0050*/ 	.byte	0x04, 0x36
        /*0052*/ 	.short	(.L_190 - .L_189)
.L_189:
        /*0054*/ 	.word	0x00000008
.L_190:


//--------------------- .nv.info._ZN7cutlass13device_kernelIN5flash19enable_sm80_to_sm89INS1_16FlashAttnFwdSm80INS1_25CollectiveMainloopFwdSm80ILi8ELi1ELb1EN4cute5tupleIJNS5_1CILi128EEENS7_ILi64EEENS7_ILi256EEEEEELi256ENS_6half_tEfNS_4arch4Sm80ELb1ELb0ELb0ELb0ELb1ELb0ELb1ELb0EEENS1_21CollectiveEpilogueFwdINS6_IJS8_SA_S9_EEENS6_IJNS7_ILi1EEESI_SI_EEESC_SE_Li256ELb0ELb1ELb0ELb0EEENS1_30DynamicPersistentTileSchedulerILi256ELi256ELb0ELb1ELb0EEEEEEEEEvNT_6ParamsE --------------------------
	.section	.nv.info._ZN7cutlass13device_kernelIN5flash19enable_sm80_to_sm89INS1_16FlashAttnFwdSm80INS1_25CollectiveMainloopFwdSm80ILi8ELi1ELb1EN4cute5tupleIJNS5_1CILi128EEENS7_ILi64EEENS7_ILi256EEEEEELi256ENS_6half_tEfNS_4arch4Sm80ELb1ELb0ELb0ELb0ELb1ELb0ELb1ELb0EEENS1_21CollectiveEpilogueFwdINS6_IJS8_SA_S9_EEENS6_IJNS7_ILi1EEESI_SI_EEESC_SE_Li256ELb0ELb1ELb0ELb0EEENS1_30DynamicPersistentTileSchedulerILi256ELi256ELb0ELb1ELb0EEEEEEEEEvNT_6ParamsE,"",@"SHT_CUDA_INFO"
	.sectionflags	@""
	.align	4


	//----- nvinfo : EIATTR_CUDA_API_VERSION
	.align		4
        /*0000*/ 	.byte	0x04, 0x37
        /*0002*/ 	.short	(.L_192 - .L_191)
.L_191:
        /*0004*/ 	.word	0x00000082


	//----- nvinfo : EIATTR_KPARAM_INFO
	.align		4
.L_192:
        /*0008*/ 	.byte	0x04, 0x17
        /*000a*/ 	.short	(.L_194 - .L_193)
.L_193:
        /*000c*/ 	.word	0x00000000
        /*0010*/ 	.short	0x0000
        /*0012*/ 	.short	0x0000
        /*0014*/ 	.byte	0x00, 0xf0, 0xa1, 0x10


	//----- nvinfo : EIATTR_SPARSE_MMA_MASK
	.align		4
.L_194:
        /*0018*/ 	.byte	0x03, 0x50
        /*001a*/ 	.short	0x0000


	//----- nvinfo : EIATTR_MAXREG_COUNT
	.align		4
        /*001c*/ 	.byte	0x03, 0x1b
        /*001e*/ 	.short	0x00ff


	//----- nvinfo : EIATTR_MERCURY_ISA_VERSION
	.align		4
        /*0020*/ 	.byte	0x03, 0x5f
        /*0022*/ 	.short	0x0101


	//----- nvinfo : EIATTR_VRC_CTA_INIT_COUNT
	.align		4
        /*0024*/ 	.byte	0x02, 0x4a
	.zero		1
	.zero		1


	//----- nvinfo : EIATTR_EXIT_INSTR_OFFSETS
	.align		4
        /*0028*/ 	.byte	0x04, 0x1c
        /*002a*/ 	.short	(.L_196 - .L_195)


	//   ....[0]....
.L_195:
        /*002c*/ 	.word	0x00000010


	//----- nvinfo : EIATTR_MAX_THREADS
	.align		4
.L_196:
        /*0030*/ 	.byte	0x04, 0x05
        /*0032*/ 	.short	(.L_198 - .L_197)
.L_197:
        /*0034*/ 	.word	0x00000100
        /*0038*/ 	.word	0x00000001
        /*003c*/ 	.word	0x00000001


	//----- nvinfo : EIATTR_CBANK_PARAM_SIZE
	.align		4
.L_198:
        /*0040*/ 	.byte	0x03, 0x19
        /*0042*/ 	.short	0x0428


	//----- nvinfo : EIATTR_PARAM_CBANK
	.align		4
        /*0044*/ 	.byte	0x04, 0x0a
        /*0046*/ 	.short	(.L_200 - .L_199)
	.align		4
.L_199:
        /*0048*/ 	.word	index@(.nv.constant0._ZN7cutlass13device_kernelIN5flash19enable_sm80_to_sm89INS1_16FlashAttnFwdSm80INS1_25CollectiveMainloopFwdSm80ILi8ELi1ELb1EN4cute5tupleIJNS5_1CILi128EEENS7_ILi64EEENS7_ILi256EEEEEELi256ENS_6half_tEfNS_4arch4Sm80ELb1ELb0ELb0ELb0ELb1ELb0ELb1ELb0EEENS1_21CollectiveEpilogueFwdINS6_IJS8_SA_S9_EEENS6_IJNS7_ILi1EEESI_SI_EEESC_SE_Li256ELb0ELb1ELb0ELb0EEENS1_30DynamicPersistentTileSchedulerILi256ELi256ELb0ELb1ELb0EEEEEEEEEvNT_6ParamsE)
        /*004c*/ 	.short	0x0380
        /*004e*/ 	.short	0x0428


	//----- nvinfo : EIATTR_SW_WAR
	.align		4
.L_200:
        /*0050*/ 	.byte	0x04, 0x36
        /*0052*/ 	.short	(.L_202 - .L_201)
.L_201:
        /*0054*/ 	.word	0x00000008
.L_202:


//--------------------- .nv.info._ZN7cutlass13device_kernelIN5flash19enable_sm80_to_sm89INS1_16FlashAttnFwdSm80INS1_25CollectiveMainloopFwdSm80ILi8ELi1ELb1EN4cute5tupleIJNS5_1CILi128EEENS7_ILi64EEENS7_ILi256EEEEEELi256ENS_6half_tEfNS_4arch4Sm80ELb1ELb0ELb0ELb1ELb1ELb0ELb1ELb0EEENS1_21CollectiveEpilogueFwdINS6_IJS8_SA_S9_EEENS6_IJNS7_ILi1EEESI_SI_EEESC_SE_Li256ELb1ELb1ELb0ELb0EEENS1_19SingleTileSchedulerILb1ELb0ELb1ELi128EEEEEEEEEvNT_6ParamsE --------------------------
	.section	.nv.info._ZN7cutlass13device_kernelIN5flash19enable_sm80_to_sm89INS1_16FlashAttnFwdSm80INS1_25CollectiveMainloopFwdSm80ILi8ELi1ELb1EN4cute5tupleIJNS5_1CILi128EEENS7_ILi64EEENS7_ILi256EEEEEELi256ENS_6half_tEfNS_4arch4Sm80ELb1ELb0ELb0ELb1ELb1ELb0ELb1ELb0EEENS1_21CollectiveEpilogueFwdINS6_IJS8_SA_S9_EEENS6_IJNS7_ILi1EEESI_SI_EEESC_SE_Li256ELb1ELb1ELb0ELb0EEENS1_19SingleTileSchedulerILb1ELb0ELb1ELi128EEEEEEEEEvNT_6ParamsE,"",@"SHT_CUDA_INFO"
	.sectionflags	@""
	.align	4


	//----- nvinfo : EIATTR_CUDA_API_VERSION
	.align		4
        /*0000*/ 	.byte	0x04, 0x37
        /*0002*/ 	.short	(.L_204 - .L_203)
.L_203:
        /*0004*/ 	.word	0x00000082


	//----- nvinfo : EIATTR_KPARAM_INFO
	.align		4
.L_204:
        /*0008*/ 	.byte	0x04, 0x17
        /*000a*/ 	.short	(.L_206 - .L_205)
.L_205:
        /*000c*/ 	.word	0x00000000
        /*0010*/ 	.short	0x0000
        /*0012*/ 	.short	0x0000
        /*0014*/ 	.byte	0x00, 0xf0, 0x61, 0x10


	//----- nvinfo : EIATTR_SPARSE_MMA_MASK
	.align		4
.L_206:
        /*0018*/ 	.byte	0x03, 0x50
        /*001a*/ 	.short	0x0000


	//----- nvinfo : EIATTR_MAXREG_COUNT
	.align		4
        /*001c*/ 	.byte	0x03, 0x1b
        /*001e*/ 	.short	0x00ff


	//----- nvinfo : EIATTR_MERCURY_ISA_VERSION
	.align		4
        /*0020*/ 	.byte	0x03, 0x5f
        /*0022*/ 	.short	0x0101


	//----- nvinfo : EIATTR_VRC_CTA_INIT_COUNT
	.align		4
        /*0024*/ 	.byte	0x02, 0x4a
	.zero		1
	.zero		1


	//----- nvinfo : EIATTR_EXIT_INSTR_OFFSETS
	.align		4
        /*0028*/ 	.byte	0x04, 0x1c
        /*002a*/ 	.short	(.L_208 - .L_207)


	//   ....[0]....
.L_207:
        /*002c*/ 	.word	0x00000010


	//----- nvinfo : EIATTR_MAX_THREADS
	.align		4
.L_208:
        /*0030*/ 	.byte	0x04, 0x05
        /*0032*/ 	.short	(.L_210 - .L_209)
.L_209:
        /*0034*/ 	.word	0x00000100
        /*0038*/ 	.word	0x00000001
        /*003c*/ 	.word	0x00000001


	//----- nvinfo : EIATTR_CBANK_PARAM_SIZE
	.align		4
.L_210:
        /*0040*/ 	.byte	0x03, 0x19
        /*0042*/ 	.short	0x0418


	//----- nvinfo : EIATTR_PARAM_CBANK
	.align		4
        /*0044*/ 	.byte	0x04, 0x0a
        /*0046*/ 	.short	(.L_212 - .L_211)
	.align		4
.L_211:
        /*0048*/ 	.word	index@(.nv.constant0._ZN7cutlass13device_kernelIN5flash19enable_sm80_to_sm89INS1_16FlashAttnFwdSm80INS1_25CollectiveMainloopFwdSm80ILi8ELi1ELb1EN4cute5tupleIJNS5_1CILi128EEENS7_ILi64EEENS7_ILi256EEEEEELi256ENS_6half_tEfNS_4arch4Sm80ELb1ELb0ELb0ELb1ELb1ELb0ELb1ELb0EEENS1_21CollectiveEpilogueFwdINS6_IJS8_SA_S9_EEENS6_IJNS7_ILi1EEESI_SI_EEESC_SE_Li256ELb1ELb1ELb0ELb0EEENS1_19SingleTileSchedulerILb1ELb0ELb1ELi128EEEEEEEEEvNT_6ParamsE)
        /*004c*/ 	.short	0x0380
        /*004e*/ 	.short	0x0418


	//----- nvinfo : EIATTR_SW_WAR
	.align		4
.L_212:
        /*0050*/ 	.byte	0x04, 0x36
        /*0052*/ 	.short	(.L_214 - .L_213)
.L_213:
        /*0054*/ 	.word	0x00000008
.L_214:


//--------------------- .nv.info._ZN7cutlass13device_kernelIN5flash19enable_sm80_to_sm89INS1_16FlashAttnFwdSm80INS1_25CollectiveMainloopFwdSm80ILi8ELi1ELb0EN4cute5tupleIJNS5_1CILi128EEENS7_ILi32EEENS7_ILi256EEEEEELi256ENS_6half_tEfNS_4arch4Sm80ELb1ELb0ELb0ELb1ELb1ELb1ELb1ELb0EEENS1_21CollectiveEpilogueFwdINS6_IJS8_SA_S9_EEENS6_IJNS7_ILi1EEESI_SI_EEESC_SE_Li256ELb1ELb1ELb0ELb0EEENS1_19SingleTileSchedulerILb1ELb0ELb1ELi128EEEEEEEEEvNT_6ParamsE --------------------------
	.section	.nv.info._ZN7cutlass13device_kernelIN5flash19enable_sm80_to_sm89INS1_16FlashAttnFwdSm80INS1_25CollectiveMainloopFwdSm80ILi8ELi1ELb0EN4cute5tupleIJNS5_1CILi128EEENS7_ILi32EEENS7_ILi256EEEEEELi256ENS_6half_tEfNS_4arch4Sm80ELb1ELb0ELb0ELb1ELb1ELb1ELb1ELb0EEENS1_21CollectiveEpilogueFwdINS6_IJS8_SA_S9_EEENS6_IJNS7_ILi1EEESI_SI_EEESC_SE_Li256ELb1ELb1ELb0ELb0EEENS1_19SingleTileSchedulerILb1ELb0ELb1ELi128EEEEEEEEEvNT_6ParamsE,"",@"SHT_CUDA_INFO"
	.sectionflags	@""
	.align	4


	//----- nvinfo : EIATTR_CUDA_API_VERSION
	.align		4
        /*0000*/ 	.byte	0x04, 0x37
        /*0002*/ 	.short	(.L_216 - .L_215)
.L_215:
        /*0004*/ 	.word	0x00000082


	//----- nvinfo : EIATTR_KPARAM_INFO
	.align		4
.L_216:
        /*0008*/ 	.byte	0x04, 0x17
        /*000a*/ 	.short	(.L_218 - .L_217)
.L_217:
        /*000c*/ 	.word	0x00000000
        /*0010*/ 	.short	0x0000
        /*0012*/ 	.short	0x0000
        /*0014*/ 	.byte	0x00, 0xf0, 0x61, 0x10


	//----- nvinfo : EIATTR_SPARSE_MMA_MASK
	.align		4
.L_218:
        /*0018*/ 	.byte	0x03, 0x50
        /*001a*/ 	.short	0x0000


	//----- nvinfo : EIATTR_MAXREG_COUNT
	.align		4
        /*001c*/ 	.byte	0x03, 0x1b
        /*001e*/ 	.short	0x00ff


	//----- nvinfo : EIATTR_MERCURY_ISA_VERSION
	.align		4
        /*0020*/ 	.byte	0x03, 0x5f
        /*0022*/ 	.short	0x0101


	//----- nvinfo : EIATTR_VRC_CTA_INIT_COUNT
	.align		4
        /*0024*/ 	.byte	0x02, 0x4a
	.zero		1
	.zero		1


	//----- nvinfo : EIATTR_EXIT_INSTR_OFFSETS
	.align		4
        /*0028*/ 	.byte	0x04, 0x1c
        /*002a*/ 	.short	(.L_220 - .L_219)


	//   ....[0]....
.L_219:
        /*002c*/ 	.word	0x00000010


	//----- nvinfo : EIATTR_MAX_THREADS
	.align		4
.L_220:
        /*0030*/ 	.byte	0x04, 0x05
        /*0032*/ 	.short	(.L_222 - .L_221)
.L_221:
        /*0034*/ 	.word	0x00000100
        /*0038*/ 	.word	0x00000001
        /*003c*/ 	.word	0x00000001


	//----- nvinfo : EIATTR_CBANK_PARAM_SIZE
	.align		4
.L_222:
        /*0040*/ 	.byte	0x03, 0x19
        /*0042*/ 	.short	0x0418


	//----- nvinfo : EIATTR_PARAM_CBANK
	.align		4
        /*0044*/ 	.byte	0x04, 0x0a
        /*0046*/ 	.short	(.L_224 - .L_223)
	.align		4
.L_223:
        /*0048*/ 	.word	index@(.nv.constant0._ZN7cutlass13device_kernelIN5flash19enable_sm80_to_sm89INS1_16FlashAttnFwdSm80INS1_25CollectiveMainloopFwdSm80ILi8ELi1ELb0EN4cute5tupleIJNS5_1CILi128EEENS7_ILi32EEENS7_ILi256EEEEEELi256ENS_6half_tEfNS_4arch4Sm80ELb1ELb0ELb0ELb1ELb1ELb1ELb1ELb0EEENS1_21CollectiveEpilogueFwdINS6_IJS8_SA_S9_EEENS6_IJNS7_ILi1EEESI_SI_EEESC_SE_Li256ELb1ELb1ELb0ELb0EEENS1_19SingleTileSchedulerILb1ELb0ELb1ELi128EEEEEEEEEvNT_6ParamsE)
        /*004c*/ 	.short	0x0380
        /*004e*/ 	.short	0x0418


	//----- nvinfo : EIATTR_SW_WAR
	.align		4
.L_224:
        /*0050*/ 	.byte	0x04, 0x36
        /*0052*/ 	.short	(.L_226 - .L_225)
.L_225:
        /*0054*/ 	.word	0x00000008
.L_226:


//--------------------- .nv.info._ZN7cutlass13device_kernelIN5flash19enable_sm80_to_sm89INS1_16FlashAttnFwdSm80INS1_25CollectiveMainloopFwdSm80ILi8ELi1ELb0EN4cute5tupleIJNS5_1CILi128EEENS7_ILi96EEENS7_ILi256EEEEEELi256ENS_6half_tEfNS_4arch4Sm80ELb0ELb0ELb0ELb0ELb1ELb0ELb1ELb0EEENS1_21CollectiveEpilogueFwdINS6_IJS8_SA_S9_EEENS6_IJNS7_ILi1EEESI_SI_EEESC_SE_Li256ELb0ELb1ELb0ELb0EEENS1_19SingleTileSchedulerILb0ELb0ELb1ELi128EEEEEEEEEvNT_6ParamsE --------------------------
	.section	.nv.info._ZN7cutlass13device_kernelIN5flash19enable_sm80_to_sm89INS1_16FlashAttnFwdSm80INS1_25CollectiveMainloopFwdSm80ILi8ELi1ELb0EN4cute5tupleIJNS5_1CILi128EEENS7_ILi96EEENS7_ILi256EEEEEELi256ENS_6half_tEfNS_4arch4Sm80ELb0ELb0ELb0ELb0ELb1ELb0ELb1ELb0EEENS1_21CollectiveEpilogueFwdINS6_IJS8_SA_S9_EEENS6_IJNS7_ILi1EEESI_SI_EEESC_SE_Li256ELb0ELb1ELb0ELb0EEENS1_19SingleTileSchedulerILb0ELb0ELb1ELi128EEEEEEEEEvNT_6ParamsE,"",@"SHT_CUDA_INFO"
	.sectionflags	@""
	.align	4


	//----- nvinfo : EIATTR_CUDA_API_VERSION
	.align		4
        /*0000*/ 	.byte	0x04, 0x37
        /*0002*/ 	.short	(.L_228 - .L_227)
.L_227:
        /*0004*/ 	.word	0x00000082


	//----- nvinfo : EIATTR_KPARAM_INFO
	.align		4
.L_228:
        /*0008*/ 	.byte	0x04, 0x17
        /*000a*/ 	.short	(.L_230 - .L_229)
.L_229:
        /*000c*/ 	.word	0x00000000
        /*0010*/ 	.short	0x0000
        /*0012*/ 	.short	0x0000
        /*0014*/ 	.byte	0x00, 0xf0, 0x61, 0x10


	//----- nvinfo : EIATTR_SPARSE_MMA_MASK
	.align		4
.L_230:
        /*0018*/ 	.byte	0x03, 0x50
        /*001a*/ 	.short	0x0000


	//----- nvinfo : EIATTR_MAXREG_COUNT
	.align		4
        /*001c*/ 	.byte	0x03, 0x1b
        /*001e*/ 	.short	0x00ff


	//----- nvinfo : EIATTR_MERCURY_ISA_VERSION
	.align		4
        /*0020*/ 	.byte	0x03, 0x5f
        /*0022*/ 	.short	0x0101


	//----- nvinfo : EIATTR_VRC_CTA_INIT_COUNT
	.align		4
        /*0024*/ 	.byte	0x02, 0x4a
	.zero		1
	.zero		1


	//----- nvinfo : EIATTR_EXIT_INSTR_OFFSETS
	.align		4
        /*0028*/ 	.byte	0x04, 0x1c
        /*002a*/ 	.short	(.L_232 - .L_231)


	//   ....[0]....
.L_231:
        /*002c*/ 	.word	0x00000010


	//----- nvinfo : EIATTR_MAX_THREADS
	.align		4
.L_232:
        /*0030*/ 	.byte	0x04, 0x05
        /*0032*/ 	.short	(.L_234 - .L_233)
.L_233:
        /*0034*/ 	.word	0x00000100
        /*0038*/ 	.word	0x00000001
        /*003c*/ 	.word	0x00000001


	//----- nvinfo : EIATTR_CBANK_PARAM_SIZE
	.align		4
.L_234:
        /*0040*/ 	.byte	0x03, 0x19
        /*0042*/ 	.short	0x0418


	//----- nvinfo : EIATTR_PARAM_CBANK
	.align		4
        /*0044*/ 	.byte	0x04, 0x0a
        /*0046*/ 	.short	(.L_236 - .L_235)
	.align		4
.L_235:
        /*0048*/ 	.word	index@(.nv.constant0._ZN7cutlass13device_kernelIN5flash19enable_sm80_to_sm89INS1_16FlashAttnFwdSm80INS1_25CollectiveMainloopFwdSm80ILi8ELi1ELb0EN4cute5tupleIJNS5_1CILi128EEENS7_ILi96EEENS7_ILi256EEEEEELi256ENS_6half_tEfNS_4arch4Sm80ELb0ELb0ELb0ELb0ELb1ELb0ELb1ELb0EEENS1_21CollectiveEpilogueFwdINS6_IJS8_SA_S9_EEENS6_IJNS7_ILi1EEESI_SI_EEESC_SE_Li256ELb0ELb1ELb0ELb0EEENS1_19SingleTileSchedulerILb0ELb0ELb1ELi128EEEEEEEEEvNT_6ParamsE)
        /*004c*/ 	.short	0x0380
        /*004e*/ 	.short	0x0418


	//----- nvinfo : EIATTR_SW_WAR
	.align		4
.L_236:
        /*0050*/ 	.byte	0x04, 0x36
        /*0052*/ 	.short	(.L_238 - .L_237)
.L_237:
        /*0054*/ 	.word	0x00000008
.L_238:


//--------------------- .nv.info._ZN7cutlass13device_kernelIN5flash19enable_sm80_to_sm89INS1_16FlashAttnFwdSm80INS1_25CollectiveMainloopFwdSm80ILi8ELi1ELb0EN4cute5tupleIJNS5_1CILi128EEENS7_ILi96EEENS7_ILi256EEEEEELi256ENS_6half_tEfNS_4arch4Sm80ELb0ELb0ELb0ELb1ELb1ELb0ELb1ELb0EEENS1_21CollectiveEpilogueFwdINS6_IJS8_SA_S9_EEENS6_IJNS7_ILi1EEESI_SI_EEESC_SE_Li256ELb1ELb1ELb0ELb0EEENS1_19SingleTileSchedulerILb1ELb0ELb1ELi128EEEEEEEEEvNT_6ParamsE --------------------------
	.section	.nv.info._ZN7cutlass13device_kernelIN5flash19enable_sm80_to_sm89INS1_16FlashAttnFwdSm80INS1_25CollectiveMainloopFwdSm80ILi8ELi1ELb0EN4cute5tupleIJNS5_1CILi128EEENS7_ILi96EEENS7_ILi256EEEEEELi256ENS_6half_tEfNS_4arch4Sm80ELb0ELb0ELb0ELb1ELb1ELb0ELb1ELb0EEENS1_21CollectiveEpilogueFwdINS6_IJS8_SA_S9_EEENS6_IJNS7_ILi1EEESI_SI_EEESC_SE_Li256ELb1ELb1ELb0ELb0EEENS1_19SingleTileSchedulerILb1ELb0ELb1ELi128EEEEEEEEEvNT_6ParamsE,"",@"SHT_CUDA_INFO"
	.sectionflags	@""
	.align	4


	//----- nvinfo : EIATTR_CUDA_API_VERSION
	.align		4
        /*0000*/ 	.byte	0x04, 0x37
        /*0002*/ 	.short	(.L_240 - .L_239)
.L_239:
        /*0004*/ 	.word	0x00000082


	//----- nvinfo : EIATTR_KPARAM_INFO
	.align		4
.L_240:
        /*0008*/ 	.byte	0x04, 0x17
        /*000a*/ 	.short	(.L_242 - .L_241)
.L_241:
        /*000c*/ 	.word	0x00000000
        /*0010*/ 	.short	0x0000
        /*0012*/ 	.short	0x0000
        /*0014*/ 	.byte	0x00, 0xf0, 0x61, 0x10


	//----- nvinfo : EIATTR_SPARSE_MMA_MASK
	.align		4
.L_242:
        /*0018*/ 	.byte	0x03, 0x50
        /*001a*/ 	.short	0x0000


	//----- nvinfo : EIATTR_MAXREG_COUNT
	.align		4
        /*001c*/ 	.byte	0x03, 0x1b
        /*001e*/ 	.short	0x00ff


	//----- nvinfo : EIATTR_MERCURY_ISA_VERSION
	.align		4
        /*0020*/ 	.byte	0x03, 0x5f
        /*0022*/ 	.short	0x0101


	//----- nvinfo : EIATTR_VRC_CTA_INIT_COUNT
	.align		4
        /*0024*/ 	.byte	0x02, 0x4a
	.zero		1
	.zero		1


	//----- nvinfo : EIATTR_EXIT_INSTR_OFFSETS
	.align		4
        /*0028*/ 	.byte	0x04, 0x1c
        /*002a*/ 	.short	(.L_244 - .L_243)


	//   ....[0]....
.L_243:
        /*002c*/ 	.word	0x00000010


	//----- nvinfo : EIATTR_MAX_THREADS
	.align		4
.L_244:
        /*0030*/ 	.byte	0x04, 0x05
        /*0032*/ 	.short	(.L_246 - .L_245)
.L_245:
        /*0034*/ 	.word	0x00000100
        /*0038*/ 	.word	0x00000001
        /*003c*/ 	.word	0x00000001


	//----- nvinfo : EIATTR_CBANK_PARAM_SIZE
	.align		4
.L_246:
        /*0040*/ 	.byte	0x03, 0x19
        /*0042*/ 	.short	0x0418


	//----- nvinfo : EIATTR_PARAM_CBANK
	.align		4
        /*0044*/ 	.byte	0x04, 0x0a
        /*0046*/ 	.short	(.L_248 - .L_247)
	.align		4
.L_247:
        /*0048*/ 	.word	index@(.nv.constant0._ZN7cutlass13device_kernelIN5flash19enable_sm80_to_sm89INS1_16FlashAttnFwdSm80INS1_25CollectiveMainloopFwdSm80ILi8ELi1ELb0EN4cute5tupleIJNS5_1CILi128EEENS7_ILi96EEENS7_ILi256EEEEEELi256ENS_6half_tEfNS_4arch4Sm80ELb0ELb0ELb0ELb1ELb1ELb0ELb1ELb0EEENS1_21CollectiveEpilogueFwdINS6_IJS8_SA_S9_EEENS6_IJNS7_ILi1EEESI_SI_EEESC_SE_Li256ELb1ELb1ELb0ELb0EEENS1_19SingleTileSchedulerILb1ELb0ELb1ELi128EEEEEEEEEvNT_6ParamsE)
        /*004c*/ 	.short	0x0380
        /*004e*/ 	.short	0x0418


	//----- nvinfo : EIATTR_SW_WAR
	.align		4
.L_248:
        /*0050*/ 	.byte	0x04, 0x36
        /*0052*/ 	.short	(.L_250 - .L_249)
.L_249:
        /*0054*/ 	.word	0x00000008
.L_250:


//--------------------- .nv.info._ZN7cutlass13device_kernelIN5flash19enable_sm80_to_sm89INS1_16FlashAttnFwdSm80INS1_25CollectiveMainloopFwdSm80ILi8ELi1ELb0EN4cute5tupleIJNS5_1CILi128EEENS7_ILi48EEENS7_ILi256EEEEEELi256ENS_6half_tEfNS_4arch4Sm80ELb0ELb0ELb0ELb1ELb1ELb1ELb1ELb0EEENS1_21CollectiveEpilogueFwdINS6_IJS8_SA_S9_EEENS6_IJNS7_ILi1EEESI_SI_EEESC_SE_Li256ELb1ELb1ELb0ELb0EEENS1_19SingleTileSchedulerILb1ELb0ELb1ELi128EEEEEEEEEvNT_6ParamsE --------------------------
	.section	.nv.info._ZN7cutlass13device_kernelIN5flash19enable_sm80_to_sm89INS1_16FlashAttnFwdSm80INS1_25CollectiveMainloopFwdSm80ILi8ELi1ELb0EN4cute5tupleIJNS5_1CILi128EEENS7_ILi48EEENS7_ILi256EEEEEELi256ENS_6half_tEfNS_4arch4Sm80ELb0ELb0ELb0ELb1ELb1ELb1ELb1ELb0EEENS1_21CollectiveEpilogueFwdINS6_IJS8_SA_S9_EEENS6_IJNS7_ILi1EEESI_SI_EEESC_SE_Li256ELb1ELb1ELb0ELb0EEENS1_19SingleTileSchedulerILb1ELb0ELb1ELi128EEEEEEEEEvNT_6ParamsE,"",@"SHT_CUDA_INFO"
	.sectionflags	@""
	.align	4


	//----- nvinfo : EIATTR_CUDA_API_VERSION
	.align		4
        /*0000*/ 	.byte	0x04, 0x37
        /*0002*/ 	.short	(.L_252 - .L_251)
.L_251:
        /*0004*/ 	.word	0x00000082


	//----- nvinfo : EIATTR_KPARAM_INFO
	.align		4
.L_252:
        /*0008*/ 	.byte	0x04, 0x17
        /*000a*/ 	.short	(.L_254 - .L_253)
.L_253:
        /*000c*/ 	.word	0x00000000
        /*0010*/ 	.short	0x0000
        /*0012*/ 	.short	0x0000
        /*0014*/ 	.byte	0x00, 0xf0, 0x61, 0x10


	//----- nvinfo : EIATTR_SPARSE_MMA_MASK
	.align		4
.L_254:
        /*0018*/ 	.byte	0x03, 0x50
        /*001a*/ 	.short	0x0000


	//----- nvinfo : EIATTR_MAXREG_COUNT
	.align		4
        /*001c*/ 	.byte	0x03, 0x1b
        /*001e*/ 	.short	0x00ff


	//----- nvinfo : EIATTR_MERCURY_ISA_VERSION
	.align		4
        /*0020*/ 	.byte	0x03, 0x5f
        /*0022*/ 	.short	0x0101


	//----- nvinfo : EIATTR_VRC_CTA_INIT_COUNT
	.align		4
        /*0024*/ 	.byte	0x02, 0x4a
	.zero		1
	.zero		1


	//----- nvinfo : EIATTR_EXIT_INSTR_OFFSETS
	.align		4
        /*0028*/ 	.byte	0x04, 0x1c
        /*002a*/ 	.short	(.L_256 - .L_255)


	//   ....[0]....
.L_255:
        /*002c*/ 	.word	0x00000010


	//----- nvinfo : EIATTR_MAX_THREADS
	.align		4
.L_256:
        /*0030*/ 	.byte	0x04, 0x05
        /*0032*/ 	.short	(.L_258 - .L_257)
.L_257:
        /*0034*/ 	.word	0x00000100
        /*0038*/ 	.word	0x00000001
        /*003c*/ 	.word	0x00000001


	//----- nvinfo : EIATTR_CBANK_PARAM_SIZE
	.align		4
.L_258:
        /*0040*/ 	.byte	0x03, 0x19
        /*0042*/ 	.short	0x0418


	//----- nvinfo : EIATTR_PARAM_CBANK
	.align		4
        /*0044*/ 	.byte	0x04, 0x0a
        /*0046*/ 	.short	(.L_260 - .L_259)
	.align		4
.L_259:
        /*0048*/ 	.word	index@(.nv.constant0._ZN7cutlass13device_kernelIN5flash19enable_sm80_to_sm89INS1_16FlashAttnFwdSm80INS1_25CollectiveMainloopFwdSm80ILi8ELi1ELb0EN4cute5tupleIJNS5_1CILi128EEENS7_ILi48EEENS7_ILi256EEEEEELi256ENS_6half_tEfNS_4arch4Sm80ELb0ELb0ELb0ELb1ELb1ELb1ELb1ELb0EEENS1_21CollectiveEpilogueFwdINS6_IJS8_SA_S9_EEENS6_IJNS7_ILi1EEESI_SI_EEESC_SE_Li256ELb1ELb1ELb0ELb0EEENS1_19SingleTileSchedulerILb1ELb0ELb1ELi128EEEEEEEEEvNT_6ParamsE)
        /*004c*/ 	.short	0x0380
        /*004e*/ 	.short	0x0418


	//----- nvinfo : EIATTR_SW_WAR
	.align		4
.L_260:
        /*0050*/ 	.byte	0x04, 0x36
        /*0052*/ 	.short	(.L_262 - .L_261)
.L_261:
        /*0054*/ 	.word	0x00000008
.L_262:


//--------------------- .nv.info._ZN7cutlass13device_kernelIN5flash19enable_sm80_to_sm89INS1_16FlashAttnFwdSm80INS1_25CollectiveMainloopFwdSm80ILi8ELi1ELb0EN4cute5tupleIJNS5_1CILi128EEENS7_ILi64EEENS7_ILi256EEEEEELi256ENS_6half_tEfNS_4arch4Sm80ELb0ELb1ELb0ELb0ELb1ELb0ELb1ELb0EEENS1_21CollectiveEpilogueFwdINS6_IJS8_SA_S9_EEENS6_IJNS7_ILi1EEESI_SI_EEESC_SE_Li256ELb0ELb1ELb0ELb0EEENS1_19SingleTileSchedulerILb0ELb0ELb1ELi128EEEEEEEEEvNT_6ParamsE --------------------------
	.section	.nv.info._ZN7cutlass13device_kernelIN5flash19enable_sm80_to_sm89INS1_16FlashAttnFwdSm80INS1_25CollectiveMainloopFwdSm80ILi8ELi1ELb0EN4cute5tupleIJNS5_1CILi128EEENS7_ILi64EEENS7_ILi256EEEEEELi256ENS_6half_tEfNS_4arch4Sm80ELb0ELb1ELb0ELb0ELb1ELb0ELb1ELb0EEENS1_21CollectiveEpilogueFwdINS6_IJS8_SA_S9_EEENS6_IJNS7_ILi1EEESI_SI_EEESC_SE_Li256ELb0ELb1ELb0ELb0EEENS1_19SingleTileSchedulerILb0ELb0ELb1ELi128EEEEEEEEEvNT_6ParamsE,"",@"SHT_CUDA_INFO"
	.sectionflags	@""
	.align	4


	//----- nvinfo : EIATTR_CUDA_API_VERSION
	.align		4
        /*0000*/ 	.byte	0x04, 0x37
        /*0002*/ 	.short	(.L_264 - .L_263)
.L_263:
        /*0004*/ 	.word	0x00000082


	//----- nvinfo : EIATTR_KPARAM_INFO
	.align		4
.L_264:
        /*0008*/ 	.byte	0x04, 0x17
        /*000a*/ 	.short	(.L_266 - .L_265)
.L_265:
        /*000c*/ 	.word	0x00000000
        /*0010*/ 	.short	0x0000
        /*0012*/ 	.short	0x0000
        /*0014*/ 	.byte	0x00, 0xf0, 0x61, 0x10


	//----- nvinfo : EIATTR_SPARSE_MMA_MASK
	.align		4
.L_266:
        /*0018*/ 	.byte	0x03, 0x50
        /*001a*/ 	.short	0x0000


	//----- nvinfo : EIATTR_MAXREG_COUNT
	.align		4
        /*001c*/ 	.byte	0x03, 0x1b
        /*001e*/ 	.short	0x00ff


	//----- nvinfo : EIATTR_MERCURY_ISA_VERSION
	.align		4
        /*0020*/ 	.byte	0x03, 0x5f
        /*0022*/ 	.short	0x0101


	//----- nvinfo : EIATTR_VRC_CTA_INIT_COUNT
	.align		4
        /*0024*/ 	.byte	0x02, 0x4a
	.zero		1
	.zero		1


	//----- nvinfo : EIATTR_EXIT_INSTR_OFFSETS
	.align		4
        /*0028*/ 	.byte	0x04, 0x1c
        /*002a*/ 	.short	(.L_268 - .L_267)


	//   ....[0]....
.L_267:
        /*002c*/ 	.word	0x00000010


	//----- nvinfo : EIATTR_MAX_THREADS
	.align		4
.L_268:
        /*0030*/ 	.byte	0x04, 0x05
        /*0032*/ 	.short	(.L_270 - .L_269)
.L_269:
        /*0034*/ 	.word	0x00000100
        /*0038*/ 	.word	0x00000001
        /*003c*/ 	.word	0x00000001


	//----- nvinfo : EIATTR_CBANK_PARAM_SIZE
	.align		4
.L_270:
        /*0040*/ 	.byte	0x03, 0x19
        /*0042*/ 	.short	0x0418


	//----- nvinfo : EIATTR_PARAM_CBANK
	.align		4
        /*0044*/ 	.byte	0x04, 0x0a
        /*0046*/ 	.short	(.L_272 - .L_271)
	.align		4
.L_271:
        /*0048*/ 	.word	index@(.nv.constant0._ZN7cutlass13device_kernelIN5flash19enable_sm80_to_sm89INS1_16FlashAttnFwdSm80INS1_25CollectiveMainloopFwdSm80ILi8ELi1ELb0EN4cute5tupleIJNS5_1CILi128EEENS7_ILi64EEENS7_ILi256EEEEEELi256ENS_6half_tEfNS_4arch4Sm80ELb0ELb1ELb0ELb0ELb1ELb0ELb1ELb0EEENS1_21CollectiveEpilogueFwdINS6_IJS8_SA_S9_EEENS6_IJNS7_ILi1EEESI_SI_EEESC_SE_Li256ELb0ELb1ELb0ELb0EEENS1_19SingleTileSchedulerILb0ELb0ELb1ELi128EEEEEEEEEvNT_6ParamsE)
        /*004c*/ 	.short	0x0380
        /*004e*/ 	.short	0x0418


	//----- nvinfo : EIATTR_SW_WAR
	.align		4
.L_272:
        /*0050*/ 	.byte	0x04, 0x36
        /*0052*/ 	.short	(.L_274 - .L_273)
.L_273:
        /*0054*/ 	.word	0x00000008
.L_274:


//--------------------- .nv.info._ZN7cutlass13device_kernelIN5flash19enable_sm80_to_sm89INS1_16FlashAttnFwdSm80INS1_25CollectiveMainloopFwdSm80ILi8ELi1ELb0EN4cute5tupleIJNS5_1CILi128EEENS7_ILi64EEENS7_ILi256EEEEEELi256ENS_6half_tEfNS_4arch4Sm80ELb0ELb1ELb0ELb1ELb1ELb0ELb1ELb0EEENS1_21CollectiveEpilogueFwdINS6_IJS8_SA_S9_EEENS6_IJNS7_ILi1EEESI_SI_EEESC_SE_Li256ELb1ELb1ELb0ELb0EEENS1_19SingleTileSchedulerILb1ELb0ELb1ELi128EEEEEEEEEvNT_6ParamsE --------------------------
	.section	.nv.info._ZN7cutlass13device_kernelIN5flash19enable_sm80_to_sm89INS1_16FlashAttnFwdSm80INS1_25CollectiveMainloopFwdSm80ILi8ELi1ELb0EN4cute5tupleIJNS5_1CILi128EEENS7_ILi64EEENS7_ILi256EEEEEELi256ENS_6half_tEfNS_4arch4Sm80ELb0ELb1ELb0ELb1ELb1ELb0ELb1ELb0EEENS1_21CollectiveEpilogueFwdINS6_IJS8_SA_S9_EEENS6_IJNS7_ILi1EEESI_SI_EEESC_SE_Li256ELb1ELb1ELb0ELb0EEENS1_19SingleTileSchedulerILb1ELb0ELb1ELi128EEEEEEEEEvNT_6ParamsE,"",@"SHT_CUDA_INFO"
	.sectionflags	@""
	.align	4


	//----- nvinfo : EIATTR_CUDA_API_VERSION
	.align		4
        /*0000*/ 	.byte	0x04, 0x37
        /*0002*/ 	.short	(.L_276 - .L_275)
.L_275:
        /*0004*/ 	.word	0x00000082


	//----- nvinfo : EIATTR_KPARAM_INFO
	.align		4
.L_276:
        /*0008*/ 	.byte	0x04, 0x17
        /*000a*/ 	.short	(.L_278 - .L_277)
.L_277:
        /*000c*/ 	.word	0x00000000
        /*0010*/ 	.short	0x0000
        /*0012*/ 	.short	0x0000
        /*0014*/ 	.byte	0x00, 0xf0, 0x61, 0x10


	//----- nvinfo : EIATTR_SPARSE_MMA_MASK
	.align		4
.L_278:
        /*0018*/ 	.byte	0x03, 0x50
        /*001a*/ 	.short	0x0000


	//----- nvinfo : EIATTR_MAXREG_COUNT
	.align		4
        /*001c*/ 	.byte	0x03, 0x1b
        /*001e*/ 	.short	0x00ff


	//----- nvinfo : EIATTR_MERCURY_ISA_VERSION
	.align		4
        /*0020*/ 	.byte	0x03, 0x5f
        /*0022*/ 	.short	0x0101


	//----- nvinfo : EIATTR_VRC_CTA_INIT_COUNT
	.align		4
        /*0024*/ 	.byte	0x02, 0x4a
	.zero		1
	.zero		1


	//----- nvinfo : EIATTR_EXIT_INSTR_OFFSETS
	.align		4
        /*0028*/ 	.byte	0x04, 0x1c
        /*002a*/ 	.short	(.L_280 - .L_279)


	//   ....[0]....
.L_279:
        /*002c*/ 	.word	0x00000010


	//----- nvinfo : EIATTR_MAX_THREADS
	.align		4
.L_280:
        /*0030*/ 	.byte	0x04, 0x05
        /*0032*/ 	.short	(.L_282 - .L_281)
.L_281:
        /*0034*/ 	.word	0x00000100
        /*0038*/ 	.word	0x00000001
        /*003c*/ 	.word	0x00000001


	//----- nvinfo : EIATTR_CBANK_PARAM_SIZE
	.align		4
.L_282:
        /*0040*/ 	.byte	0x03, 0x19
        /*0042*/ 	.short	0x0418


	//----- nvinfo : EIATTR_PARAM_CBANK
	.align		4
        /*0044*/ 	.byte	0x04, 0x0a
        /*0046*/ 	.short	(.L_284 - .L_283)
	.align		4
.L_283:
        /*0048*/ 	.word	index@(.nv.constant0._ZN7cutlass13device_kernelIN5flash19enable_sm80_to_sm89INS1_16FlashAttnFwdSm80INS1_25CollectiveMainloopFwdSm80ILi8ELi1ELb0EN4cute5tupleIJNS5_1CILi128EEENS7_ILi64EEENS7_ILi256EEEEEELi256ENS_6half_tEfNS_4arch4Sm80ELb0ELb1ELb0ELb1ELb1ELb0ELb1ELb0EEENS1_21CollectiveEpilogueFwdINS6_IJS8_SA_S9_EEENS6_IJNS7_ILi1EEESI_SI_EEESC_SE_Li256ELb1ELb1ELb0ELb0EEENS1_19SingleTileSchedulerILb1ELb0ELb1ELi128EEEEEEEEEvNT_6ParamsE)
        /*004c*/ 	.short	0x0380
        /*004e*/ 	.short	0x0418


	//----- nvinfo : EIATTR_SW_WAR
	.align		4
.L_284:
        /*0050*/ 	.byte	0x04, 0x36
        /*0052*/ 	.short	(.L_286 - .L_285)
.L_285:
        /*0054*/ 	.word	0x00000008
.L_286:


//--------------------- .nv.info._ZN7cutlass13device_kernelIN5flash19enable_sm80_to_sm89INS1_16FlashAttnFwdSm80INS1_25CollectiveMainloopFwdSm80ILi8ELi1ELb0EN4cute5tupleIJNS5_1CILi128EEENS7_ILi48EEENS7_ILi256EEEEEELi256ENS_6half_tEfNS_4arch4Sm80ELb0ELb1ELb0ELb1ELb1ELb1ELb1ELb0EEENS1_21CollectiveEpilogueFwdINS6_IJS8_SA_S9_EEENS6_IJNS7_ILi1EEESI_SI_EEESC_SE_Li256ELb1ELb1ELb0ELb0EEENS1_19SingleTileSchedulerILb1ELb0ELb1ELi128EEEEEEEEEvNT_6ParamsE --------------------------
	.section	.nv.info._ZN7cutlass13device_kernelIN5flash19enable_sm80_to_sm89INS1_16FlashAttnFwdSm80INS1_25CollectiveMainloopFwdSm80ILi8ELi1ELb0EN4cute5tupleIJNS5_1CILi128EEENS7_ILi48EEENS7_ILi256EEEEEELi256ENS_6half_tEfNS_4arch4Sm80ELb0ELb1ELb0ELb1ELb1ELb1ELb1ELb0EEENS1_21CollectiveEpilogueFwdINS6_IJS8_SA_S9_EEENS6_IJNS7_ILi1EEESI_SI_EEESC_SE_Li256ELb1ELb1ELb0ELb0EEENS1_19SingleTileSchedulerILb1ELb0ELb1ELi128EEEEEEEEEvNT_6ParamsE,"",@"SHT_CUDA_INFO"
	.sectionflags	@""
	.align	4


	//----- nvinfo : EIATTR_CUDA_API_VERSION
	.align		4
        /*0000*/ 	.byte	0x04, 0x37
        /*0002*/ 	.short	(.L_288 - .L_287)
.L_287:
        /*0004*/ 	.word	0x00000082


	//----- nvinfo : EIATTR_KPARAM_INFO
	.align		4
.L_288:
        /*0008*/ 	.byte	0x04, 0x17
        /*000a*/ 	.short	(.L_290 - .L_289)
.L_289:
        /*000c*/ 	.word	0x00000000
        /*0010*/ 	.short	0x0000
        /*0012*/ 	.short	0x0000
        /*0014*/ 	.byte	0x00, 0xf0, 0x61, 0x10


	//----- nvinfo : EIATTR_SPARSE_MMA_MASK
	.align		4
.L_290:
        /*0018*/ 	.byte	0x03, 0x50
        /*001a*/ 	.short	0x0000


	//----- nvinfo : EIATTR_MAXREG_COUNT
	.align		4
        /*001c*/ 	.byte	0x03, 0x1b
        /*001e*/ 	.short	0x00ff


	//----- nvinfo : EIATTR_MERCURY_ISA_VERSION
	.align		4
        /*0020*/ 	.byte	0x03, 0x5f
        /*0022*/ 	.short	0x0101


	//----- nvinfo : EIATTR_VRC_CTA_INIT_COUNT
	.align		4
        /*0024*/ 	.byte	0x02, 0x4a
	.zero		1
	.zero		1


	//----- nvinfo : EIATTR_EXIT_INSTR_OFFSETS
	.align		4
        /*0028*/ 	.byte	0x04, 0x1c
        /*002a*/ 	.short	(.L_292 - .L_291)


	//   ....[0]....
.L_291:
        /*002c*/ 	.word	0x00000010


	//----- nvinfo : EIATTR_MAX_THREADS
	.align		4
.L_292:
        /*0030*/ 	.byte	0x04, 0x05
        /*0032*/ 	.short	(.L_294 - .L_293)
.L_293:
        /*0034*/ 	.word	0x00000100
        /*0038*/ 	.word	0x00000001
        /*003c*/ 	.word	0x00000001


	//----- nvinfo : EIATTR_CBANK_PARAM_SIZE
	.align		4
.L_294:
        /*0040*/ 	.byte	0x03, 0x19
        /*0042*/ 	.short	0x0418


	//----- nvinfo : EIATTR_PARAM_CBANK
	.align		4
        /*0044*/ 	.byte	0x04, 0x0a
        /*0046*/ 	.short	(.L_296 - .L_295)
	.align		4
.L_295:
        /*0048*/ 	.word	index@(.nv.constant0._ZN7cutlass13device_kernelIN5flash19enable_sm80_to_sm89INS1_16FlashAttnFwdSm80INS1_25CollectiveMainloopFwdSm80ILi8ELi1ELb0EN4cute5tupleIJNS5_1CILi128EEENS7_ILi48EEENS7_ILi256EEEEEELi256ENS_6half_tEfNS_4arch4Sm80ELb0ELb1ELb0ELb1ELb1ELb1ELb1ELb0EEENS1_21CollectiveEpilogueFwdINS6_IJS8_SA_S9_EEENS6_IJNS7_ILi1EEESI_SI_EEESC_SE_Li256ELb1ELb1ELb0ELb0EEENS1_19SingleTileSchedulerILb1ELb0ELb1ELi128EEEEEEEEEvNT_6ParamsE)
        /*004c*/ 	.short	0x0380
        /*004e*/ 	.short	0x0418


	//----- nvinfo : EIATTR_SW_WAR
	.align		4
.L_296:
        /*0050*/ 	.byte	0x04, 0x36
        /*0052*/ 	.short	(.L_298 - .L_297)
.L_297:
        /*0054*/ 	.word	0x00000008
.L_298:


//--------------------- .nv.info._ZN7cutlass13device_kernelIN5flash19enable_sm80_to_sm89INS1_16FlashAttnFwdSm80INS1_25CollectiveMainloopFwdSm80ILi8ELi1ELb0EN4cute5tupleIJNS5_1CILi128EEENS7_ILi96EEENS7_ILi256EEEEEELi256ENS_6half_tEfNS_4arch4Sm80ELb1ELb0ELb0ELb0ELb1ELb0ELb1ELb0EEENS1_21CollectiveEpilogueFwdINS6_IJS8_SA_S9_EEENS6_IJNS7_ILi1EEESI_SI_EEESC_SE_Li256ELb0ELb1ELb0ELb0EEENS1_30DynamicPersistentTileSchedulerILi256ELi256ELb0ELb1ELb0EEEEEEEEEvNT_6ParamsE --------------------------
	.section	.nv.info._ZN7cutlass13device_kernelIN5flash19enable_sm80_to_sm89INS1_16FlashAttnFwdSm80INS1_25CollectiveMainloopFwdSm80ILi8ELi1ELb0EN4cute5tupleIJNS5_1CILi128EEENS7_ILi96EEENS7_ILi256EEEEEELi256ENS_6half_tEfNS_4arch4Sm80ELb1ELb0ELb0ELb0ELb1ELb0ELb1ELb0EEENS1_21CollectiveEpilogueFwdINS6_IJS8_SA_S9_EEENS6_IJNS7_ILi1EEESI_SI_EEESC_SE_Li256ELb0ELb1ELb0ELb0EEENS1_30DynamicPersistentTileSchedulerILi256ELi256ELb0ELb1ELb0EEEEEEEEEvNT_6ParamsE,"",@"SHT_CUDA_INFO"
	.sectionflags	@""
	.align	4


	//----- nvinfo : EIATTR_CUDA_API_VERSION
	.align		4
        /*0000*/ 	.byte	0x04, 0x37
        /*0002*/ 	.short	(.L_300 - .L_299)
.L_299:
        /*0004*/ 	.word	0x00000082


	//----- nvinfo : EIATTR_KPARAM_INFO
	.align		4
.L_300:
        /*0008*/ 	.byte	0x04, 0x17
        /*000a*/ 	.short	(.L_302 - .L_301)
.L_301:
        /*000c*/ 	.word	0x00000000
        /*0010*/ 	.short	0x0000
        /*0012*/ 	.short	0x0000
        /*0014*/ 	.byte	0x00, 0xf0, 0xa1, 0x10


	//----- nvinfo : EIATTR_SPARSE_MMA_MASK
	.align		4
.L_302:
        /*0018*/ 	.byte	0x03, 0x50
        /*001a*/ 	.short	0x0000


	//----- nvinfo : EIATTR_MAXREG_COUNT
	.align		4
        /*001c*/ 	.byte	0x03, 0x1b
        /*001e*/ 	.short	0x00ff


	//----- nvinfo : EIATTR_MERCURY_ISA_VERSION
	.align		4
        /*0020*/ 	.byte	0x03, 0x5f
        /*0022*/ 	.short	0x0101


	//----- nvinfo : EIATTR_VRC_CTA_INIT_COUNT
	.align		4
        /*0024*/ 	.byte	0x02, 0x4a
	.zero		1
	.zero		1


	//----- nvinfo : EIATTR_EXIT_INSTR_OFFSETS
	.align		4
        /*0028*/ 	.byte	0x04, 0x1c
        /*002a*/ 	.short	(.L_304 - .L_303)


	//   ....[0]....
.L_303:
        /*002c*/ 	.word	0x00000010


	//----- nvinfo : EIATTR_MAX_THREADS
	.align		4
.L_304:
        /*0030*/ 	.byte	0x04, 0x05
        /*0032*/ 	.short	(.L_306 - .L_305)
.L_305:
        /*0034*/ 	.word	0x00000100
        /*0038*/ 	.word	0x00000001
        /*003c*/ 	.word	0x00000001


	//----- nvinfo : EIATTR_CBANK_PARAM_SIZE
	.align		4
.L_306:
        /*0040*/ 	.byte	0x03, 0x19
        /*0042*/ 	.short	0x0428


	//----- nvinfo : EIATTR_PARAM_CBANK
	.align		4
        /*0044*/ 	.byte	0x04, 0x0a
        /*0046*/ 	.short	(.L_308 - .L_307)
	.align		4
.L_307:
        /*0048*/ 	.word	index@(.nv.constant0._ZN7cutlass13device_kernelIN5flash19enable_sm80_to_sm89INS1_16FlashAttnFwdSm80INS1_25CollectiveMainloopFwdSm80ILi8ELi1ELb0EN4cute5tupleIJNS5_1CILi128EEENS7_ILi96EEENS7_ILi256EEEEEELi256ENS_6half_tEfNS_4arch4Sm80ELb1ELb0ELb0ELb0ELb1ELb0ELb1ELb0EEENS1_21CollectiveEpilogueFwdINS6_IJS8_SA_S9_EEENS6_IJNS7_ILi1EEESI_SI_EEESC_SE_Li256ELb0ELb1ELb0ELb0EEENS1_30DynamicPersistentTileSchedulerILi256ELi256ELb0ELb1ELb0EEEEEEEEEvNT_6ParamsE)
        /*004c*/ 	.short	0x0380
        /*004e*/ 	.short	0x0428


	//----- nvinfo : EIATTR_SW_WAR
	.align		4
.L_308:
        /*0050*/ 	.byte	0x04, 0x36
        /*0052*/ 	.short	(.L_310 - .L_309)
.L_309:
        /*0054*/ 	.word	0x00000008
.L_310:


//--------------------- .nv.info._ZN7cutlass13device_kernelIN5flash19enable_sm80_to_sm89INS1_16FlashAttnFwdSm80INS1_25CollectiveMainloopFwdSm80ILi8ELi1ELb0EN4cute5tupleIJNS5_1CILi128EEENS7_ILi96EEENS7_ILi256EEEEEELi256ENS_6half_tEfNS_4arch4Sm80ELb1ELb0ELb0ELb1ELb1ELb0ELb1ELb0EEENS1_21CollectiveEpilogueFwdINS6_IJS8_SA_S9_EEENS6_IJNS7_ILi1EEESI_SI_EEESC_SE_Li256ELb1ELb1ELb0ELb0EEENS1_19SingleTileSchedulerILb1ELb0ELb1ELi128EEEEEEEEEvNT_6ParamsE --------------------------
	.section	.nv.info._ZN7cutlass13device_kernelIN5flash19enable_sm80_to_sm89INS1_16FlashAttnFwdSm80INS1_25CollectiveMainloopFwdSm80ILi8ELi1ELb0EN4cute5tupleIJNS5_1CILi128EEENS7_ILi96EEENS7_ILi256EEEEEELi256ENS_6half_tEfNS_4arch4Sm80ELb1ELb0ELb0ELb1ELb1ELb0ELb1ELb0EEENS1_21CollectiveEpilogueFwdINS6_IJS8_SA_S9_EEENS6_IJNS7_ILi1EEESI_SI_EEESC_SE_Li256ELb1ELb1ELb0ELb0EEENS1_19SingleTileSchedulerILb1ELb0ELb1ELi128EEEEEEEEEvNT_6ParamsE,"",@"SHT_CUDA_INFO"
	.sectionflags	@""
	.align	4


	//----- nvinfo : EIATTR_CUDA_API_VERSION
	.align		4
        /*0000*/ 	.byte	0x04, 0x37
        /*0002*/ 	.short	(.L_312 - .L_311)
.L_311:
        /*0004*/ 	.word	0x00000082


	//----- nvinfo : EIATTR_KPARAM_INFO
	.align		4
.L_312:
        /*0008*/ 	.byte	0x04, 0x17
        /*000a*/ 	.short	(.L_314 - .L_313)
.L_313:
        /*000c*/ 	.word	0x00000000
        /*0010*/ 	.short	0x0000
        /*0012*/ 	.short	0x0000
        /*0014*/ 	.byte	0x00, 0xf0, 0x61, 0x10


	//----- nvinfo : EIATTR_SPARSE_MMA_MASK
	.align		4
.L_314:
        /*0018*/ 	.byte	0x03, 0x50
        /*001a*/ 	.short	0x0000


	//----- nvinfo : EIATTR_MAXREG_COUNT
	.align		4
        /*001c*/ 	.byte	0x03, 0x1b
        /*001e*/ 	.short	0x00ff


	//----- nvinfo : EIATTR_MERCURY_ISA_VERSION
	.align		4
        /*0020*/ 	.byte	0x03, 0x5f
        /*0022*/ 	.short	0x0101


	//----- nvinfo : EIATTR_VRC_CTA_INIT_COUNT
	.align		4
        /*0024*/ 	.byte	0x02, 0x4a
	.zero		1
	.zero		1


	//----- nvinfo : EIATTR_EXIT_INSTR_OFFSETS
	.align		4
        /*0028*/ 	.byte	0x04, 0x1c
        /*002a*/ 	.short	(.L_316 - .L_315)


	//   ....[0]....
.L_315:
        /*002c*/ 	.word	0x00000010


	//----- nvinfo : EIATTR_MAX_THREADS
	.align		4
.L_316:
        /*0030*/ 	.byte	0x04, 0x05
        /*0032*/ 	.short	(.L_318 - .L_317)
.L_317:
        /*0034*/ 	.word	0x00000100
        /*0038*/ 	.word	0x00000001
        /*003c*/ 	.word	0x00000001


	//----- nvinfo : EIATTR_CBANK_PARAM_SIZE
	.align		4
.L_318:
        /*0040*/ 	.byte	0x03, 0x19
        /*0042*/ 	.short	0x0418


	//----- nvinfo : EIATTR_PARAM_CBANK
	.align		4
        /*0044*/ 	.byte	0x04, 0x0a
        /*0046*/ 	.short	(.L_320 - .L_319)
	.align		4
.L_319:
        /*0048*/ 	.word	index@(.nv.constant0._ZN7cutlass13device_kernelIN5flash19enable_sm80_to_sm89INS1_16FlashAttnFwdSm80INS1_25CollectiveMainloopFwdSm80ILi8ELi1ELb0EN4cute5tupleIJNS5_1CILi128EEENS7_ILi96EEENS7_ILi256EEEEEELi256ENS_6half_tEfNS_4arch4Sm80ELb1ELb0ELb0ELb1ELb1ELb0ELb1ELb0EEENS1_21CollectiveEpilogueFwdINS6_IJS8_SA_S9_EEENS6_IJNS7_ILi1EEESI_SI_EEESC_SE_Li256ELb1ELb1ELb0ELb0EEENS1_19SingleTileSchedulerILb1ELb0ELb1ELi128EEEEEEEEEvNT_6ParamsE)
        /*004c*/ 	.short	0x0380
        /*004e*/ 	.short	0x0418


	//----- nvinfo : EIATTR_SW_WAR
	.align		4
.L_320:
        /*0050*/ 	.byte	0x04, 0x36
        /*0052*/ 	.short	(.L_322 - .L_321)
.L_321:
        /*0054*/ 	.word	0x00000008
.L_322:


//--------------------- .nv.info._ZN7cutlass13device_kernelIN5flash19enable_sm80_to_sm89INS1_16FlashAttnFwdSm80INS1_25CollectiveMainloopFwdSm80ILi8ELi1ELb0EN4cute5tupleIJNS5_1CILi128EEENS7_ILi48EEENS7_ILi256EEEEEELi256ENS_6half_tEfNS_4arch4Sm80ELb1ELb0ELb0ELb1ELb1ELb1ELb1ELb0EEENS1_21CollectiveEpilogueFwdINS6_IJS8_SA_S9_EEENS6_IJNS7_ILi1EEESI_SI_EEESC_SE_Li256ELb1ELb1ELb0ELb0EEENS1_19SingleTileSchedulerILb1ELb0ELb1ELi128EEEEEEEEEvNT_6ParamsE --------------------------
	.section	.nv.info._ZN7cutlass13device_kernelIN5flash19enable_sm80_to_sm89INS1_16FlashAttnFwdSm80INS1_25CollectiveMainloopFwdSm80ILi8ELi1ELb0EN4cute5tupleIJNS5_1CILi128EEENS7_ILi48EEENS7_ILi256EEEEEELi256ENS_6half_tEfNS_4arch4Sm80ELb1ELb0ELb0ELb1ELb1ELb1ELb1ELb0EEENS1_21CollectiveEpilogueFwdINS6_IJS8_SA_S9_EEENS6_IJNS7_ILi1EEESI_SI_EEESC_SE_Li256ELb1ELb1ELb0ELb0EEENS1_19SingleTileSchedulerILb1ELb0ELb1ELi128EEEEEEEEEvNT_6ParamsE,"",@"SHT_CUDA_INFO"
	.sectionflags	@""
	.align	4


	//----- nvinfo : EIATTR_CUDA_API_VERSION
	.align		4
        /*0000*/ 	.byte	0x04, 0x37
        /*0002*/ 	.short	(.L_324 - .L_323)
.L_323:
        /*0004*/ 	.word	0x00000082


	//----- nvinfo : EIATTR_KPARAM_INFO
	.align		4
.L_324:
        /*0008*/ 	.byte	0x04, 0x17
        /*000a*/ 	.short	(.L_326 - .L_325)
.L_325:
        /*000c*/ 	.word	0x00000000
        /*0010*/ 	.short	0x0000
        /*0012*/ 	.short	0x0000
        /*0014*/ 	.byte	0x00, 0xf0, 0x61, 0x10


	//----- nvinfo : EIATTR_SPARSE_MMA_MASK
	.align		4
.L_326:
        /*0018*/ 	.byte	0x03, 0x50
        /*001a*/ 	.short	0x0000


	//----- nvinfo : EIATTR_MAXREG_COUNT
	.align		4
        /*001c*/ 	.byte	0x03, 0x1b
        /*001e*/ 	.short	0x00ff


	//----- nvinfo : EIATTR_MERCURY_ISA_VERSION
	.align		4
        /*0020*/ 	.byte	0x03, 0x5f
        /*0022*/ 	.short	0x0101


	//----- nvinfo : EIATTR_VRC_CTA_INIT_COUNT
	.align		4
        /*0024*/ 	.byte	0x02, 0x4a
	.zero		1
	.zero		1


	//----- nvinfo : EIATTR_EXIT_INSTR_OFFSETS
	.align		4
        /*0028*/ 	.byte	0x04, 0x1c
        /*002a*/ 	.short	(.L_328 - .L_327)


	//   ....[0]....
.L_327:
        /*002c*/ 	.word	0x00000010


	//----- nvinfo : EIATTR_MAX_THREADS
	.align		4
.L_328:
        /*0030*/ 	.byte	0x04, 0x05
        /*0032*/ 	.short	(.L_330 - .L_329)
.L_329:
        /*0034*/ 	.word	0x00000100
        /*0038*/ 	.word	0x00000001
        /*003c*/ 	.word	0x00000001


	//----- nvinfo : EIATTR_CBANK_PARAM_SIZE
	.align		4
.L_330:
        /*0040*/ 	.byte	0x03, 0x19
        /*0042*/ 	.short	0x0418


	//----- nvinfo : EIATTR_PARAM_CBANK
	.align		4
        /*0044*/ 	.byte	0x04, 0x0a
        /*0046*/ 	.short	(.L_332 - .L_331)
	.align		4
.L_331:
        /*0048*/ 	.word	index@(.nv.constant0._ZN7cutlass13device_kernelIN5flash19enable_sm80_to_sm89INS1_16FlashAttnFwdSm80INS1_25CollectiveMainloopFwdSm80ILi8ELi1ELb0EN4cute5tupleIJNS5_1CILi128EEENS7_ILi48EEENS7_ILi256EEEEEELi256ENS_6half_tEfNS_4arch4Sm80ELb1ELb0ELb0ELb1ELb1ELb1ELb1ELb0EEENS1_21CollectiveEpilogueFwdINS6_IJS8_SA_S9_EEENS6_IJNS7_ILi1EEESI_SI_EEESC_SE_Li256ELb1ELb1ELb0ELb0EEENS1_19SingleTileSchedulerILb1ELb0ELb1ELi128EEEEEEEEEvNT_6ParamsE)
        /*004c*/ 	.short	0x0380
        /*004e*/ 	.short	0x0418


	//----- nvinfo : EIATTR_SW_WAR
	.align		4
.L_332:
        /*0050*/ 	.byte	0x04, 0x36
        /*0052*/ 	.short	(.L_334 - .L_333)
.L_333:
        /*0054*/ 	.word	0x00000008
.L_334:


//--------------------- .nv.callgraph             --------------------------
	.section	.nv.callgraph,"",@"SHT_CUDA_CALLGRAPH"
	.align	4
	.sectionentsize	8
	.align		4
        /*0000*/ 	.word	0x00000000
	.align		4
        /*0004*/ 	.word	0xffffffff
	.align		4
        /*0008*/ 	.word	0x00000000
	.align		4
        /*000c*/ 	.word	0xfffffffe
	.align		4
        /*0010*/ 	.word	0x00000000
	.align		4
        /*0014*/ 	.word	0xfffffffd
	.align		4
        /*0018*/ 	.word	0x00000000
	.align		4
        /*001c*/ 	.word	0xfffffffc


//--------------------- .nv.constant4             --------------------------
	.section	.nv.constant4,"a",@progbits
	.align	8
	.align		8
.nv.constant4:
        /*0000*/ 	.dword	_ZN72_INTERNAL_412d4e01_36_flash_fwd_hdim256_fp16_paged_sm80_cu_49158569_32194cuda3std3__45__cpo5beginE
	.align		8
        /*0008*/ 	.dword	_ZN72_INTERNAL_412d4e01_36_flash_fwd_hdim256_fp16_paged_sm80_cu_49158569_32194cuda3std3__45__cpo3endE
	.align		8
        /*0010*/ 	.dword	_ZN72_INTERNAL_412d4e01_36_flash_fwd_hdim256_fp16_paged_sm80_cu_49158569_32194cuda3std3__45__cpo6cbeginE
	.align		8
        /*0018*/ 	.dword	_ZN72_INTERNAL_412d4e01_36_flash_fwd_hdim256_fp16_paged_sm80_cu_49158569_32194cuda3std3__45__cpo4cendE
	.align		8
        /*0020*/ 	.dword	_ZN72_INTERNAL_412d4e01_36_flash_fwd_hdim256_fp16_paged_sm80_cu_49158569_32194cuda3std3__474_GLOBAL__N__412d4e01_36_flash_fwd_hdim256_fp16_paged_sm80_cu_49158569_32196ignoreE
	.align		8
        /*0028*/ 	.dword	_ZN72_INTERNAL_412d4e01_36_flash_fwd_hdim256_fp16_paged_sm80_cu_49158569_32194cuda3std3__419piecewise_constructE
	.align		8
        /*0030*/ 	.dword	_ZN72_INTERNAL_412d4e01_36_flash_fwd_hdim256_fp16_paged_sm80_cu_49158569_32194cuda3std3__48in_placeE
	.align		8
        /*0038*/ 	.dword	_ZN72_INTERNAL_412d4e01_36_flash_fwd_hdim256_fp16_paged_sm80_cu_49158569_32194cuda3std6ranges3__45__cpo4swapE
	.align		8
        /*0040*/ 	.dword	_ZN72_INTERNAL_412d4e01_36_flash_fwd_hdim256_fp16_paged_sm80_cu_49158569_32194cuda3std6ranges3__45__cpo9iter_moveE
	.align		8
        /*0048*/ 	.dword	_ZN72_INTERNAL_412d4e01_36_flash_fwd_hdim256_fp16_paged_sm80_cu_49158569_32194cute7productE
	.align		8
        /*0050*/ 	.dword	_ZN72_INTERNAL_412d4e01_36_flash_fwd_hdim256_fp16_paged_sm80_cu_49158569_32194cute1_E


//--------------------- .text._ZN7cutlass13device_kernelIN5flash19enable_sm80_to_sm89INS1_16FlashAttnFwdSm80INS1_25CollectiveMainloopFwdSm80ILi8ELi1ELb1EN4cute5tupleIJNS5_1CILi128EEENS7_ILi64EEENS7_ILi256EEEEEELi256ENS_6half_tEfNS_4arch4Sm80ELb0ELb0ELb0ELb0ELb1ELb0ELb1ELb0EEENS1_21CollectiveEpilogueFwdINS6_IJS8_SA_S9_EEENS6_IJNS7_ILi1EEESI_SI_EEESC_SE_Li256ELb0ELb1ELb0ELb0EEENS1_19SingleTileSchedulerILb0ELb0ELb1ELi128EEEEEEEEEvNT_6ParamsE --------------------------
	.section	.text._ZN7cutlass13device_kernelIN5flash19enable_sm80_to_sm89INS1_16FlashAttnFwdSm80INS1_25CollectiveMainloopFwdSm80ILi8ELi1ELb1EN4cute5tupleIJNS5_1CILi128EEENS7_ILi64EEENS7_ILi256EEEEEELi256ENS_6half_tEfNS_4arch4Sm80ELb0ELb0ELb0ELb0ELb1ELb0ELb1ELb0EEENS1_21CollectiveEpilogueFwdINS6_IJS8_SA_S9_EEENS6_IJNS7_ILi1EEESI_SI_EEESC_SE_Li256ELb0ELb1ELb0ELb0EEENS1_19SingleTileSchedulerILb0ELb0ELb1ELi128EEEEEEEEEvNT_6ParamsE,"ax",@progbits
	.align	128
.text._ZN7cutlass13device_kernelIN5flash19enable_sm80_to_sm89INS1_16FlashAttnFwdSm80INS1_25CollectiveMainloopFwdSm80ILi8ELi1ELb1EN4cute5tupleIJNS5_1CILi128EEENS7_ILi64EEENS7_ILi256EEEEEELi256ENS_6half_tEfNS_4arch4Sm80ELb0ELb0ELb0ELb0ELb1ELb0ELb1ELb0EEENS1_21CollectiveEpilogueFwdINS6_IJS8_SA_S9_EEENS6_IJNS7_ILi1EEESI_SI_EEESC_SE_Li256ELb0ELb1ELb0ELb0EEENS1_19SingleTileSchedulerILb0ELb0ELb1ELi128EEEEEEEEEvNT_6ParamsE:
        .type           _ZN7cutlass13device_kernelIN5flash19enable_sm80_to_sm89INS1_16FlashAttnFwdSm80INS1_25CollectiveMainloopFwdSm80ILi8ELi1ELb1EN4cute5tupleIJNS5_1CILi128EEENS7_ILi64EEENS7_ILi256EEEEEELi256ENS_6half_tEfNS_4arch4Sm80ELb0ELb0ELb0ELb0ELb1ELb0ELb1ELb0EEENS1_21CollectiveEpilogueFwdINS6_IJS8_SA_S9_EEENS6_IJNS7_ILi1EEESI_SI_EEESC_SE_Li256ELb0ELb1ELb0ELb0EEENS1_19SingleTileSchedulerILb0ELb0ELb1ELi128EEEEEEEEEvNT_6ParamsE,@function
        .size           _ZN7cutlass13device_kernelIN5flash19enable_sm80_to_sm89INS1_16FlashAttnFwdSm80INS1_25CollectiveMainloopFwdSm80ILi8ELi1ELb1EN4cute5tupleIJNS5_1CILi128EEENS7_ILi64EEENS7_ILi256EEEEEELi256ENS_6half_tEfNS_4arch4Sm80ELb0ELb0ELb0ELb0ELb1ELb0ELb1ELb0EEENS1_21CollectiveEpilogueFwdINS6_IJS8_SA_S9_EEENS6_IJNS7_ILi1EEESI_SI_EEESC_SE_Li256ELb0ELb1ELb0ELb0EEENS1_19SingleTileSchedulerILb0ELb0ELb1ELi128EEEEEEEEEvNT_6ParamsE,(.L_x_18 - _ZN7cutlass13device_kernelIN5flash19enable_sm80_to_sm89INS1_16FlashAttnFwdSm80INS1_25CollectiveMainloopFwdSm80ILi8ELi1ELb1EN4cute5tupleIJNS5_1CILi128EEENS7_ILi64EEENS7_ILi256EEEEEELi256ENS_6half_tEfNS_4arch4Sm80ELb0ELb0ELb0ELb0ELb1ELb0ELb1ELb0EEENS1_21CollectiveEpilogueFwdINS6_IJS8_SA_S9_EEENS6_IJNS7_ILi1EEESI_SI_EEESC_SE_Li256ELb0ELb1ELb0ELb0EEENS1_19SingleTileSchedulerILb0ELb0ELb1ELi128EEEEEEEEEvNT_6ParamsE)
        .other          _ZN7cutlass13device_kernelIN5flash19enable_sm80_to_sm89INS1_16FlashAttnFwdSm80INS1_25CollectiveMainloopFwdSm80ILi8ELi1ELb1EN4cute5tupleIJNS5_1CILi128EEENS7_ILi64EEENS7_ILi256EEEEEELi256ENS_6half_tEfNS_4arch4Sm80ELb0ELb0ELb0ELb0ELb1ELb0ELb1ELb0EEENS1_21CollectiveEpilogueFwdINS6_IJS8_SA_S9_EEENS6_IJNS7_ILi1EEESI_SI_EEESC_SE_Li256ELb0ELb1ELb0ELb0EEENS1_19SingleTileSchedulerILb0ELb0ELb1ELi128EEEEEEEEEvNT_6ParamsE,@"STO_CUDA_ENTRY STV_DEFAULT"
_ZN7cutlass13device_kernelIN5flash19enable_sm80_to_sm89INS1_16FlashAttnFwdSm80INS1_25CollectiveMainloopFwdSm80ILi8ELi1ELb1EN4cute5tupleIJNS5_1CILi128EEENS7_ILi64EEENS7_ILi256EEEEEELi256ENS_6half_tEfNS_4arch4Sm80ELb0ELb0ELb0ELb0ELb1ELb0ELb1ELb0EEENS1_21CollectiveEpilogueFwdINS6_IJS8_SA_S9_EEENS6_IJNS7_ILi1EEESI_SI_EEESC_SE_Li256ELb0ELb1ELb0ELb0EEENS1_19SingleTileSchedulerILb0ELb0ELb1ELi128EEEEEEEEEvNT_6ParamsE:
[----:B------:R-:W-:Y:S01]  /*0000*/  LDC R1, c[0x0][0x37c] ;  /* 0x0000df00ff017b82 */ /* 0x000fe20000000800 */
[----:B------:R-:W-:Y:S05]  /*0010*/  EXIT ;  /* 0x000000000000794d */ /* 0x000fea0003800000 */
.L_x_0:
[----:B------:R-:W-:-:S00]  /*0020*/  BRA `(.L_x_0) ;  /* 0xfffffffc00fc7947 */ /* 0x000fc0000383ffff */
[----:B------:R-:W-:-:S00]  /*0030*/  NOP ;  /* 0x0000000000007918 */ /* 0x000fc00000000000 */
        /* <DEDUP_REMOVED lines=12> */
.L_x_18:


//--------------------- .text._ZN7cutlass13device_kernelIN5flash19enable_sm80_to_sm89INS1_16FlashAttnFwdSm80INS1_25CollectiveMainloopFwdSm80ILi8ELi1ELb1EN4cute5tupleIJNS5_1CILi128EEENS7_ILi64EEENS7_ILi256EEEEEELi256ENS_6half_tEfNS_4arch4Sm80ELb0ELb0ELb0ELb1ELb1ELb0ELb1ELb0EEENS1_21CollectiveEpilogueFwdINS6_IJS8_SA_S9_EEENS6_IJNS7_ILi1EEESI_SI_EEESC_SE_Li256ELb1ELb1ELb0ELb0EEENS1_19SingleTileSchedulerILb1ELb0ELb1ELi128EEEEEEEEEvNT_6ParamsE --------------------------
	.section	.text._ZN7cutlass13device_kernelIN5flash19enable_sm80_to_sm89INS1_16FlashAttnFwdSm80INS1_25CollectiveMainloopFwdSm80ILi8ELi1ELb1EN4cute5tupleIJNS5_1CILi128EEENS7_ILi64EEENS7_ILi256EEEEEELi256ENS_6half_tEfNS_4arch4Sm80ELb0ELb0ELb0ELb1ELb1ELb0ELb1ELb0EEENS1_21CollectiveEpilogueFwdINS6_IJS8_SA_S9_EEENS6_IJNS7_ILi1EEESI_SI_EEESC_SE_Li256ELb1ELb1ELb0ELb0EEENS1_19SingleTileSchedulerILb1ELb0ELb1ELi128EEEEEEEEEvNT_6ParamsE,"ax",@progbits
	.align	128
.text._ZN7cutlass13device_kernelIN5flash19enable_sm80_to_sm89INS1_16FlashAttnFwdSm80INS1_25CollectiveMainloopFwdSm80ILi8ELi1ELb1EN4cute5tupleIJNS5_1CILi128EEENS7_ILi64EEENS7_ILi256EEEEEELi256ENS_6half_tEfNS_4arch4Sm80ELb0ELb0ELb0ELb1ELb1ELb0ELb1ELb0EEENS1_21CollectiveEpilogueFwdINS6_IJS8_SA_S9_EEENS6_IJNS7_ILi1EEESI_SI_EEESC_SE_Li256ELb1ELb1ELb0ELb0EEENS1_19SingleTileSchedulerILb1ELb0ELb1ELi128EEEEEEEEEvNT_6ParamsE:
        .type           _ZN7cutlass13device_kernelIN5flash19enable_sm80_to_sm89INS1_16FlashAttnFwdSm80INS1_25CollectiveMainloopFwdSm80ILi8ELi1ELb1EN4cute5tupleIJNS5_1CILi128EEENS7_ILi64EEENS7_ILi256EEEEEELi256ENS_6half_tEfNS_4arch4Sm80ELb0ELb0ELb0ELb1ELb1ELb0ELb1ELb0EEENS1_21CollectiveEpilogueFwdINS6_IJS8_SA_S9_EEENS6_IJNS7_ILi1EEESI_SI_EEESC_SE_Li256ELb1ELb1ELb0ELb0EEENS1_19SingleTileSchedulerILb1ELb0ELb1ELi128EEEEEEEEEvNT_6ParamsE,@function
        .size           _ZN7cutlass13device_kernelIN5flash19enable_sm80_to_sm89INS1_16FlashAttnFwdSm80INS1_25CollectiveMainloopFwdSm80ILi8ELi1ELb1EN4cute5tupleIJNS5_1CILi128EEENS7_ILi64EEENS7_ILi256EEEEEELi256ENS_6half_tEfNS_4arch4Sm80ELb0ELb0ELb0ELb1ELb1ELb0ELb1ELb0EEENS1_21CollectiveEpilogueFwdINS6_IJS8_SA_S9_EEENS6_IJNS7_ILi1EEESI_SI_EEESC_SE_Li256ELb1ELb1ELb0ELb0EEENS1_19SingleTileSchedulerILb1ELb0ELb1ELi128EEEEEEEEEvNT_6ParamsE,(.L_x_19 - _ZN7cutlass13device_kernelIN5flash19enable_sm80_to_sm89INS1_16FlashAttnFwdSm80INS1_25CollectiveMainloopFwdSm80ILi8ELi1ELb1EN4cute5tupleIJNS5_1CILi128EEENS7_ILi64EEENS7_ILi256EEEEEELi256ENS_6half_tEfNS_4arch4Sm80ELb0ELb0ELb0ELb1ELb1ELb0ELb1ELb0EEENS1_21CollectiveEpilogueFwdINS6_IJS8_SA_S9_EEENS6_IJNS7_ILi1EEESI_SI_EEESC_SE_Li256ELb1ELb1ELb0ELb0EEENS1_19SingleTileSchedulerILb1ELb0ELb1ELi128EEEEEEEEEvNT_6ParamsE)
        .other          _ZN7cutlass13device_kernelIN5flash19enable_sm80_to_sm89INS1_16FlashAttnFwdSm80INS1_25CollectiveMainloopFwdSm80ILi8ELi1ELb1EN4cute5tupleIJNS5_1CILi128EEENS7_ILi64EEENS7_ILi256EEEEEELi256ENS_6half_tEfNS_4arch4Sm80ELb0ELb0ELb0ELb1ELb1ELb0ELb1ELb0EEENS1_21CollectiveEpilogueFwdINS6_IJS8_SA_S9_EEENS6_IJNS7_ILi1EEESI_SI_EEESC_SE_Li256ELb1ELb1ELb0ELb0EEENS1_19SingleTileSchedulerILb1ELb0ELb1ELi128EEEEEEEEEvNT_6ParamsE,@"STO_CUDA_ENTRY STV_DEFAULT"
_ZN7cutlass13device_kernelIN5flash19enable_sm80_to_sm89INS1_16FlashAttnFwdSm80INS1_25CollectiveMainloopFwdSm80ILi8ELi1ELb1EN4cute5tupleIJNS5_1CILi128EEENS7_ILi64EEENS7_ILi256EEEEEELi256ENS_6half_tEfNS_4arch4Sm80ELb0ELb0ELb0ELb1ELb1ELb0ELb1ELb0EEENS1_21CollectiveEpilogueFwdINS6_IJS8_SA_S9_EEENS6_IJNS7_ILi1EEESI_SI_EEESC_SE_Li256ELb1ELb1ELb0ELb0EEENS1_19SingleTileSchedulerILb1ELb0ELb1ELi128EEEEEEEEEvNT_6ParamsE:
[----:B------:R-:W-:Y:S01]  /*0000*/  LDC R1, c[0x0][0x37c] ;  /* 0x0000df00ff017b82 */ /* 0x000fe20000000800 */
[----:B------:R-:W-:Y:S05]  /*0010*/  EXIT ;  /* 0x000000000000794d */ /* 0x000fea0003800000 */
.L_x_1:
        /* <DEDUP_REMOVED lines=14> */
.L_x_19:


//--------------------- .text._ZN7cutlass13device_kernelIN5flash19enable_sm80_to_sm89INS1_16FlashAttnFwdSm80INS1_25CollectiveMainloopFwdSm80ILi8ELi1ELb0EN4cute5tupleIJNS5_1CILi128EEENS7_ILi32EEENS7_ILi256EEEEEELi256ENS_6half_tEfNS_4arch4Sm80ELb0ELb0ELb0ELb1ELb1ELb1ELb1ELb0EEENS1_21CollectiveEpilogueFwdINS6_IJS8_SA_S9_EEENS6_IJNS7_ILi1EEESI_SI_EEESC_SE_Li256ELb1ELb1ELb0ELb0EEENS1_19SingleTileSchedulerILb1ELb0ELb1ELi128EEEEEEEEEvNT_6ParamsE --------------------------
	.section	.text._ZN7cutlass13device_kernelIN5flash19enable_sm80_to_sm89INS1_16FlashAttnFwdSm80INS1_25CollectiveMainloopFwdSm80ILi8ELi1ELb0EN4cute5tupleIJNS5_1CILi128EEENS7_ILi32EEENS7_ILi256EEEEEELi256ENS_6half_tEfNS_4arch4Sm80ELb0ELb0ELb0ELb1ELb1ELb1ELb1ELb0EEENS1_21CollectiveEpilogueFwdINS6_IJS8_SA_S9_EEENS6_IJNS7_ILi1EEESI_SI_EEESC_SE_Li256ELb1ELb1ELb0ELb0EEENS1_19SingleTileSchedulerILb1ELb0ELb1ELi128EEEEEEEEEvNT_6ParamsE,"ax",@progbits
	.align	128
.text._ZN7cutlass13device_kernelIN5flash19enable_sm80_to_sm89INS1_16FlashAttnFwdSm80INS1_25CollectiveMainloopFwdSm80ILi8ELi1ELb0EN4cute5tupleIJNS5_1CILi128EEENS7_ILi32EEENS7_ILi256EEEEEELi256ENS_6half_tEfNS_4arch4Sm80ELb0ELb0ELb0ELb1ELb1ELb1ELb1ELb0EEENS1_21CollectiveEpilogueFwdINS6_IJS8_SA_S9_EEENS6_IJNS7_ILi1EEESI_SI_EEESC_SE_Li256ELb1ELb1ELb0ELb0EEENS1_19SingleTileSchedulerILb1ELb0ELb1ELi128EEEEEEEEEvNT_6ParamsE:
        .type           _ZN7cutlass13device_kernelIN5flash19enable_sm80_to_sm89INS1_16FlashAttnFwdSm80INS1_25CollectiveMainloopFwdSm80ILi8ELi1ELb0EN4cute5tupleIJNS5_1CILi128EEENS7_ILi32EEENS7_ILi256EEEEEELi256ENS_6half_tEfNS_4arch4Sm80ELb0ELb0ELb0ELb1ELb1ELb1ELb1ELb0EEENS1_21CollectiveEpilogueFwdINS6_IJS8_SA_S9_EEENS6_IJNS7_ILi1EEESI_SI_EEESC_SE_Li256ELb1ELb1ELb0ELb0EEENS1_19SingleTileSchedulerILb1ELb0ELb1ELi128EEEEEEEEEvNT_6ParamsE,@function
        .size           _ZN7cutlass13device_kernelIN5flash19enable_sm80_to_sm89INS1_16FlashAttnFwdSm80INS1_25CollectiveMainloopFwdSm80ILi8ELi1ELb0EN4cute5tupleIJNS5_1CILi128EEENS7_ILi32EEENS7_ILi256EEEEEELi256ENS_6half_tEfNS_4arch4Sm80ELb0ELb0ELb0ELb1ELb1ELb1ELb1ELb0EEENS1_21CollectiveEpilogueFwdINS6_IJS8_SA_S9_EEENS6_IJNS7_ILi1EEESI_SI_EEESC_SE_Li256ELb1ELb1ELb0ELb0EEENS1_19SingleTileSchedulerILb1ELb0ELb1ELi128EEEEEEEEEvNT_6ParamsE,(.L_x_20 - _ZN7cutlass13device_kernelIN5flash19enable_sm80_to_sm89INS1_16FlashAttnFwdSm80INS1_25CollectiveMainloopFwdSm80ILi8ELi1ELb0EN4cute5tupleIJNS5_1CILi128EEENS7_ILi32EEENS7_ILi256EEEEEELi256ENS_6half_tEfNS_4arch4Sm80ELb0ELb0ELb0ELb1ELb1ELb1ELb1ELb0EEENS1_21CollectiveEpilogueFwdINS6_IJS8_SA_S9_EEENS6_IJNS7_ILi1EEESI_SI_EEESC_SE_Li256ELb1ELb1ELb0ELb0EEENS1_19SingleTileSchedulerILb1ELb0ELb1ELi128EEEEEEEEEvNT_6ParamsE)
        .other          _ZN7cutlass13device_kernelIN5flash19enable_sm80_to_sm89INS1_16FlashAttnFwdSm80INS1_25CollectiveMainloopFwdSm80ILi8ELi1ELb0EN4cute5tupleIJNS5_1CILi128EEENS7_ILi32EEENS7_ILi256EEEEEELi256ENS_6half_tEfNS_4arch4Sm80ELb0ELb0ELb0ELb1ELb1ELb1ELb1ELb0EEENS1_21CollectiveEpilogueFwdINS6_IJS8_SA_S9_EEENS6_IJNS7_ILi1EEESI_SI_EEESC_SE_Li256ELb1ELb1ELb0ELb0EEENS1_19SingleTileSchedulerILb1ELb0ELb1ELi128EEEEEEEEEvNT_6ParamsE,@"STO_CUDA_ENTRY STV_DEFAULT"
_ZN7cutlass13device_kernelIN5flash19enable_sm80_to_sm89INS1_16FlashAttnFwdSm80INS1_25CollectiveMainloopFwdSm80ILi8ELi1ELb0EN4cute5tupleIJNS5_1CILi128EEENS7_ILi32EEENS7_ILi256EEEEEELi256ENS_6half_tEfNS_4arch4Sm80ELb0ELb0ELb0ELb1ELb1ELb1ELb1ELb0EEENS1_21CollectiveEpilogueFwdINS6_IJS8_SA_S9_EEENS6_IJNS7_ILi1EEESI_SI_EEESC_SE_Li256ELb1ELb1ELb0ELb0EEENS1_19SingleTileSchedulerILb1ELb0ELb1ELi128EEEEEEEEEvNT_6ParamsE:
[----:B------:R-:W-:Y:S01]  /*0000*/  LDC R1, c[0x0][0x37c] ;  /* 0x0000df00ff017b82 */ /* 0x000fe20000000800 */
[----:B------:R-:W-:Y:S05]  /*0010*/  EXIT ;  /* 0x000000000000794d */ /* 0x000fea0003800000 */
.L_x_2:
        /* <DEDUP_REMOVED lines=14> */
.L_x_20:


//--------------------- .text._ZN7cutlass13device_kernelIN5flash19enable_sm80_to_sm89INS1_16FlashAttnFwdSm80INS1_25CollectiveMainloopFwdSm80ILi8ELi1ELb1EN4cute5tupleIJNS5_1CILi128EEENS7_ILi48EEENS7_ILi256EEEEEELi256ENS_6half_tEfNS_4arch4Sm80ELb0ELb1ELb0ELb0ELb1ELb0ELb1ELb0EEENS1_21CollectiveEpilogueFwdINS6_IJS8_SA_S9_EEENS6_IJNS7_ILi1EEESI_SI_EEESC_SE_Li256ELb0ELb1ELb0ELb0EEENS1_19SingleTileSchedulerILb0ELb0ELb1ELi128EEEEEEEEEvNT_6ParamsE --------------------------
	.section	.text._ZN7cutlass13device_kernelIN5flash19enable_sm80_to_sm89INS1_16FlashAttnFwdSm80INS1_25CollectiveMainloopFwdSm80ILi8ELi1ELb1EN4cute5tupleIJNS5_1CILi128EEENS7_ILi48EEENS7_ILi256EEEEEELi256ENS_6half_tEfNS_4arch4Sm80ELb0ELb1ELb0ELb0ELb1ELb0ELb1ELb0EEENS1_21CollectiveEpilogueFwdINS6_IJS8_SA_S9_EEENS6_IJNS7_ILi1EEESI_SI_EEESC_SE_Li256ELb0ELb1ELb0ELb0EEENS1_19SingleTileSchedulerILb0ELb0ELb1ELi128EEEEEEEEEvNT_6ParamsE,"ax",@progbits
	.align	128
.text._ZN7cutlass13device_kernelIN5flash19enable_sm80_to_sm89INS1_16FlashAttnFwdSm80INS1_25CollectiveMainloopFwdSm80ILi8ELi1ELb1EN4cute5tupleIJNS5_1CILi128EEENS7_ILi48EEENS7_ILi256EEEEEELi256ENS_6half_tEfNS_4arch4Sm80ELb0ELb1ELb0ELb0ELb1ELb0ELb1ELb0EEENS1_21CollectiveEpilogueFwdINS6_IJS8_SA_S9_EEENS6_IJNS7_ILi1EEESI_SI_EEESC_SE_Li256ELb0ELb1ELb0ELb0EEENS1_19SingleTileSchedulerILb0ELb0ELb1ELi128EEEEEEEEEvNT_6ParamsE:
        .type           _ZN7cutlass13device_kernelIN5flash19enable_sm80_to_sm89INS1_16FlashAttnFwdSm80INS1_25CollectiveMainloopFwdSm80ILi8ELi1ELb1EN4cute5tupleIJNS5_1CILi128EEENS7_ILi48EEENS7_ILi256EEEEEELi256ENS_6half_tEfNS_4arch4Sm80ELb0ELb1ELb0ELb0ELb1ELb0ELb1ELb0EEENS1_21CollectiveEpilogueFwdINS6_IJS8_SA_S9_EEENS6_IJNS7_ILi1EEESI_SI_EEESC_SE_Li256ELb0ELb1ELb0ELb0EEENS1_19SingleTileSchedulerILb0ELb0ELb1ELi128EEEEEEEEEvNT_6ParamsE,@function
        .size           _ZN7cutlass13device_kernelIN5flash19enable_sm80_to_sm89INS1_16FlashAttnFwdSm80INS1_25CollectiveMainloopFwdSm80ILi8ELi1ELb1EN4cute5tupleIJNS5_1CILi128EEENS7_ILi48EEENS7_ILi256EEEEEELi256ENS_6half_tEfNS_4arch4Sm80ELb0ELb1ELb0ELb0ELb1ELb0ELb1ELb0EEENS1_21CollectiveEpilogueFwdINS6_IJS8_SA_S9_EEENS6_IJNS7_ILi1EEESI_SI_EEESC_SE_Li256ELb0ELb1ELb0ELb0EEENS1_19SingleTileSchedulerILb0ELb0ELb1ELi128EEEEEEEEEvNT_6ParamsE,(.L_x_21 - _ZN7cutlass13device_kernelIN5flash19enable_sm80_to_sm89INS1_16FlashAttnFwdSm80INS1_25CollectiveMainloopFwdSm80ILi8ELi1ELb1EN4cute5tupleIJNS5_1CILi128EEENS7_ILi48EEENS7_ILi256EEEEEELi256ENS_6half_tEfNS_4arch4Sm80ELb0ELb1ELb0ELb0ELb1ELb0ELb1ELb0EEENS1_21CollectiveEpilogueFwdINS6_IJS8_SA_S9_EEENS6_IJNS7_ILi1EEESI_SI_EEESC_SE_Li256ELb0ELb1ELb0ELb0EEENS1_19SingleTileSchedulerILb0ELb0ELb1ELi128EEEEEEEEEvNT_6ParamsE)
        .other          _ZN7cutlass13device_kernelIN5flash19enable_sm80_to_sm89INS1_16FlashAttnFwdSm80INS1_25CollectiveMainloopFwdSm80ILi8ELi1ELb1EN4cute5tupleIJNS5_1CILi128EEENS7_ILi48EEENS7_ILi256EEEEEELi256ENS_6half_tEfNS_4arch4Sm80ELb0ELb1ELb0ELb0ELb1ELb0ELb1ELb0EEENS1_21CollectiveEpilogueFwdINS6_IJS8_SA_S9_EEENS6_IJNS7_ILi1EEESI_SI_EEESC_SE_Li256ELb0ELb1ELb0ELb0EEENS1_19SingleTileSchedulerILb0ELb0ELb1ELi128EEEEEEEEEvNT_6ParamsE,@"STO_CUDA_ENTRY STV_DEFAULT"
_ZN7cutlass13device_kernelIN5flash19enable_sm80_to_sm89INS1_16FlashAttnFwdSm80INS1_25CollectiveMainloopFwdSm80ILi8ELi1ELb1EN4cute5tupleIJNS5_1CILi128EEENS7_ILi48EEENS7_ILi256EEEEEELi256ENS_6half_tEfNS_4arch4Sm80ELb0ELb1ELb0ELb0ELb1ELb0ELb1ELb0EEENS1_21CollectiveEpilogueFwdINS6_IJS8_SA_S9_EEENS6_IJNS7_ILi1EEESI_SI_EEESC_SE_Li256ELb0ELb1ELb0ELb0EEENS1_19SingleTileSchedulerILb0ELb0ELb1ELi128EEEEEEEEEvNT_6ParamsE:
[----:B------:R-:W-:Y:S01]  /*0000*/  LDC R1, c[0x0][0x37c] ;  /* 0x0000df00ff017b82 */ /* 0x000fe20000000800 */
[----:B------:R-:W-:Y:S05]  /*0010*/  EXIT ;  /* 0x000000000000794d */ /* 0x000fea0003800000 */
.L_x_3:
        /* <DEDUP_REMOVED lines=14> */
.L_x_21:


//--------------------- .text._ZN7cutlass13device_kernelIN5flash19enable_sm80_to_sm89INS1_16FlashAttnFwdSm80INS1_25CollectiveMainloopFwdSm80ILi8ELi1ELb1EN4cute5tupleIJNS5_1CILi128EEENS7_ILi48EEENS7_ILi256EEEEEELi256ENS_6half_tEfNS_4arch4Sm80ELb0ELb1ELb0ELb1ELb1ELb0ELb1ELb0EEENS1_21CollectiveEpilogueFwdINS6_IJS8_SA_S9_EEENS6_IJNS7_ILi1EEESI_SI_EEESC_SE_Li256ELb1ELb1ELb0ELb0EEENS1_19SingleTileSchedulerILb1ELb0ELb1ELi128EEEEEEEEEvNT_6ParamsE --------------------------
	.section	.text._ZN7cutlass13device_kernelIN5flash19enable_sm80_to_sm89INS1_16FlashAttnFwdSm80INS1_25CollectiveMainloopFwdSm80ILi8ELi1ELb1EN4cute5tupleIJNS5_1CILi128EEENS7_ILi48EEENS7_ILi256EEEEEELi256ENS_6half_tEfNS_4arch4Sm80ELb0ELb1ELb0ELb1ELb1ELb0ELb1ELb0EEENS1_21CollectiveEpilogueFwdINS6_IJS8_SA_S9_EEENS6_IJNS7_ILi1EEESI_SI_EEESC_SE_Li256ELb1ELb1ELb0ELb0EEENS1_19SingleTileSchedulerILb1ELb0ELb1ELi128EEEEEEEEEvNT_6ParamsE,"ax",@progbits
	.align	128
.text._ZN7cutlass13device_kernelIN5flash19enable_sm80_to_sm89INS1_16FlashAttnFwdSm80INS1_25CollectiveMainloopFwdSm80ILi8ELi1ELb1EN4cute5tupleIJNS5_1CILi128EEENS7_ILi48EEENS7_ILi256EEEEEELi256ENS_6half_tEfNS_4arch4Sm80ELb0ELb1ELb0ELb1ELb1ELb0ELb1ELb0EEENS1_21CollectiveEpilogueFwdINS6_IJS8_SA_S9_EEENS6_IJNS7_ILi1EEESI_SI_EEESC_SE_Li256ELb1ELb1ELb0ELb0EEENS1_19SingleTileSchedulerILb1ELb0ELb1ELi128EEEEEEEEEvNT_6ParamsE:
        .type           _ZN7cutlass13device_kernelIN5flash19enable_sm80_to_sm89INS1_16FlashAttnFwdSm80INS1_25CollectiveMainloopFwdSm80ILi8ELi1ELb1EN4cute5tupleIJNS5_1CILi128EEENS7_ILi48EEENS7_ILi256EEEEEELi256ENS_6half_tEfNS_4arch4Sm80ELb0ELb1ELb0ELb1ELb1ELb0ELb1ELb0EEENS1_21CollectiveEpilogueFwdINS6_IJS8_SA_S9_EEENS6_IJNS7_ILi1EEESI_SI_EEESC_SE_Li256ELb1ELb1ELb0ELb0EEENS1_19SingleTileSchedulerILb1ELb0ELb1ELi128EEEEEEEEEvNT_6ParamsE,@function
        .size           _ZN7cutlass13device_kernelIN5flash19enable_sm80_to_sm89INS1_16FlashAttnFwdSm80INS1_25CollectiveMainloopFwdSm80ILi8ELi1ELb1EN4cute5tupleIJNS5_1CILi128EEENS7_ILi48EEENS7_ILi256EEEEEELi256ENS_6half_tEfNS_4arch4Sm80ELb0ELb1ELb0ELb1ELb1ELb0ELb1ELb0EEENS1_21CollectiveEpilogueFwdINS6_IJS8_SA_S9_EEENS6_IJNS7_ILi1EEESI_SI_EEESC_SE_Li256ELb1ELb1ELb0ELb0EEENS1_19SingleTileSchedulerILb1ELb0ELb1ELi128EEEEEEEEEvNT_6ParamsE,(.L_x_22 - _ZN7cutlass13device_kernelIN5flash19enable_sm80_to_sm89INS1_16FlashAttnFwdSm80INS1_25CollectiveMainloopFwdSm80ILi8ELi1ELb1EN4cute5tupleIJNS5_1CILi128EEENS7_ILi48EEENS7_ILi256EEEEEELi256ENS_6half_tEfNS_4arch4Sm80ELb0ELb1ELb0ELb1ELb1ELb0ELb1ELb0EEENS1_21CollectiveEpilogueFwdINS6_IJS8_SA_S9_EEENS6_IJNS7_ILi1EEESI_SI_EEESC_SE_Li256ELb1ELb1ELb0ELb0EEENS1_19SingleTileSchedulerILb1ELb0ELb1ELi128EEEEEEEEEvNT_6ParamsE)
        .other          _ZN7cutlass13device_kernelIN5flash19enable_sm80_to_sm89INS1_16FlashAttnFwdSm80INS1_25CollectiveMainloopFwdSm80ILi8ELi1ELb1EN4cute5tupleIJNS5_1CILi128EEENS7_ILi48EEENS7_ILi256EEEEEELi256ENS_6half_tEfNS_4arch4Sm80ELb0ELb1ELb0ELb1ELb1ELb0ELb1ELb0EEENS1_21CollectiveEpilogueFwdINS6_IJS8_SA_S9_EEENS6_IJNS7_ILi1EEESI_SI_EEESC_SE_Li256ELb1ELb1ELb0ELb0EEENS1_19SingleTileSchedulerILb1ELb0ELb1ELi128EEEEEEEEEvNT_6ParamsE,@"STO_CUDA_ENTRY STV_DEFAULT"
_ZN7cutlass13device_kernelIN5flash19enable_sm80_to_sm89INS1_16FlashAttnFwdSm80INS1_25CollectiveMainloopFwdSm80ILi8ELi1ELb1EN4cute5tupleIJNS5_1CILi128EEENS7_ILi48EEENS7_ILi256EEEEEELi256ENS_6half_tEfNS_4arch4Sm80ELb0ELb1ELb0ELb1ELb1ELb0ELb1ELb0EEENS1_21CollectiveEpilogueFwdINS6_IJS8_SA_S9_EEENS6_IJNS7_ILi1EEESI_SI_EEESC_SE_Li256ELb1ELb1ELb0ELb0EEENS1_19SingleTileSchedulerILb1ELb0ELb1ELi128EEEEEEEEEvNT_6ParamsE:
[----:B------:R-:W-:Y:S01]  /*0000*/  LDC R1, c[0x0][0x37c] ;  /* 0x0000df00ff017b82 */ /* 0x000fe20000000800 */
[----:B------:R-:W-:Y:S05]  /*0010*/  EXIT ;  /* 0x000000000000794d */ /* 0x000fea0003800000 */
.L_x_4:
        /* <DEDUP_REMOVED lines=14> */
.L_x_22:


//--------------------- .text._ZN7cutlass13device_kernelIN5flash19enable_sm80_to_sm89INS1_16FlashAttnFwdSm80INS1_25CollectiveMainloopFwdSm80ILi8ELi1ELb0EN4cute5tupleIJNS5_1CILi128EEENS7_ILi32EEENS7_ILi256EEEEEELi256ENS_6half_tEfNS_4arch4Sm80ELb0ELb1ELb0ELb1ELb1ELb1ELb1ELb0EEENS1_21CollectiveEpilogueFwdINS6_IJS8_SA_S9_EEENS6_IJNS7_ILi1EEESI_SI_EEESC_SE_Li256ELb1ELb1ELb0ELb0EEENS1_19SingleTileSchedulerILb1ELb0ELb1ELi128EEEEEEEEEvNT_6ParamsE --------------------------
	.section	.text._ZN7cutlass13device_kernelIN5flash19enable_sm80_to_sm89INS1_16FlashAttnFwdSm80INS1_25CollectiveMainloopFwdSm80ILi8ELi1ELb0EN4cute5tupleIJNS5_1CILi128EEENS7_ILi32EEENS7_ILi256EEEEEELi256ENS_6half_tEfNS_4arch4Sm80ELb0ELb1ELb0ELb1ELb1ELb1ELb1ELb0EEENS1_21CollectiveEpilogueFwdINS6_IJS8_SA_S9_EEENS6_IJNS7_ILi1EEESI_SI_EEESC_SE_Li256ELb1ELb1ELb0ELb0EEENS1_19SingleTileSchedulerILb1ELb0ELb1ELi128EEEEEEEEEvNT_6ParamsE,"ax",@progbits
	.align	128
.text._ZN7cutlass13device_kernelIN5flash19enable_sm80_to_sm89INS1_16FlashAttnFwdSm80INS1_25CollectiveMainloopFwdSm80ILi8ELi1ELb0EN4cute5tupleIJNS5_1CILi128EEENS7_ILi32EEENS7_ILi256EEEEEELi256ENS_6half_tEfNS_4arch4Sm80ELb0ELb1ELb0ELb1ELb1ELb1ELb1ELb0EEENS1_21CollectiveEpilogueFwdINS6_IJS8_SA_S9_EEENS6_IJNS7_ILi1EEESI_SI_EEESC_SE_Li256ELb1ELb1ELb0ELb0EEENS1_19SingleTileSchedulerILb1ELb0ELb1ELi128EEEEEEEEEvNT_6ParamsE:
        .type           _ZN7cutlass13device_kernelIN5flash19enable_sm80_to_sm89INS1_16FlashAttnFwdSm80INS1_25CollectiveMainloopFwdSm80ILi8ELi1ELb0EN4cute5tupleIJNS5_1CILi128EEENS7_ILi32EEENS7_ILi256EEEEEELi256ENS_6half_tEfNS_4arch4Sm80ELb0ELb1ELb0ELb1ELb1ELb1ELb1ELb0EEENS1_21CollectiveEpilogueFwdINS6_IJS8_SA_S9_EEENS6_IJNS7_ILi1EEESI_SI_EEESC_SE_Li256ELb1ELb1ELb0ELb0EEENS1_19SingleTileSchedulerILb1ELb0ELb1ELi128EEEEEEEEEvNT_6ParamsE,@function
        .size           _ZN7cutlass13device_kernelIN5flash19enable_sm80_to_sm89INS1_16FlashAttnFwdSm80INS1_25CollectiveMainloopFwdSm80ILi8ELi1ELb0EN4cute5tupleIJNS5_1CILi128EEENS7_ILi32EEENS7_ILi256EEEEEELi256ENS_6half_tEfNS_4arch4Sm80ELb0ELb1ELb0ELb1ELb1ELb1ELb1ELb0EEENS1_21CollectiveEpilogueFwdINS6_IJS8_SA_S9_EEENS6_IJNS7_ILi1EEESI_SI_EEESC_SE_Li256ELb1ELb1ELb0ELb0EEENS1_19SingleTileSchedulerILb1ELb0ELb1ELi128EEEEEEEEEvNT_6ParamsE,(.L_x_23 - _ZN7cutlass13device_kernelIN5flash19enable_sm80_to_sm89INS1_16FlashAttnFwdSm80INS1_25CollectiveMainloopFwdSm80ILi8ELi1ELb0EN4cute5tupleIJNS5_1CILi128EEENS7_ILi32EEENS7_ILi256EEEEEELi256ENS_6half_tEfNS_4arch4Sm80ELb0ELb1ELb0ELb1ELb1ELb1ELb1ELb0EEENS1_21CollectiveEpilogueFwdINS6_IJS8_SA_S9_EEENS6_IJNS7_ILi1EEESI_SI_EEESC_SE_Li256ELb1ELb1ELb0ELb0EEENS1_19SingleTileSchedulerILb1ELb0ELb1ELi128EEEEEEEEEvNT_6ParamsE)
        .other          _ZN7cutlass13device_kernelIN5flash19enable_sm80_to_sm89INS1_16FlashAttnFwdSm80INS1_25CollectiveMainloopFwdSm80ILi8ELi1ELb0EN4cute5tupleIJNS5_1CILi128EEENS7_ILi32EEENS7_ILi256EEEEEELi256ENS_6half_tEfNS_4arch4Sm80ELb0ELb1ELb0ELb1ELb1ELb1ELb1ELb0EEENS1_21CollectiveEpilogueFwdINS6_IJS8_SA_S9_EEENS6_IJNS7_ILi1EEESI_SI_EEESC_SE_Li256ELb1ELb1ELb0ELb0EEENS1_19SingleTileSchedulerILb1ELb0ELb1ELi128EEEEEEEEEvNT_6ParamsE,@"STO_CUDA_ENTRY STV_DEFAULT"
_ZN7cutlass13device_kernelIN5flash19enable_sm80_to_sm89INS1_16FlashAttnFwdSm80INS1_25CollectiveMainloopFwdSm80ILi8ELi1ELb0EN4cute5tupleIJNS5_1CILi128EEENS7_ILi32EEENS7_ILi256EEEEEELi256ENS_6half_tEfNS_4arch4Sm80ELb0ELb1ELb0ELb1ELb1ELb1ELb1ELb0EEENS1_21CollectiveEpilogueFwdINS6_IJS8_SA_S9_EEENS6_IJNS7_ILi1EEESI_SI_EEESC_SE_Li256ELb1ELb1ELb0ELb0EEENS1_19SingleTileSchedulerILb1ELb0ELb1ELi128EEEEEEEEEvNT_6ParamsE:
[----:B------:R-:W-:Y:S01]  /*0000*/  LDC R1, c[0x0][0x37c] ;  /* 0x0000df00ff017b82 */ /* 0x000fe20000000800 */
[----:B------:R-:W-:Y:S05]  /*0010*/  EXIT ;  /* 0x000000000000794d */ /* 0x000fea0003800000 */
.L_x_5:
        /* <DEDUP_REMOVED lines=14> */
.L_x_23:


//--------------------- .text._ZN7cutlass13device_kernelIN5flash19enable_sm80_to_sm89INS1_16FlashAttnFwdSm80INS1_25CollectiveMainloopFwdSm80ILi8ELi1ELb1EN4cute5tupleIJNS5_1CILi128EEENS7_ILi64EEENS7_ILi256EEEEEELi256ENS_6half_tEfNS_4arch4Sm80ELb1ELb0ELb0ELb0ELb1ELb0ELb1ELb0EEENS1_21CollectiveEpilogueFwdINS6_IJS8_SA_S9_EEENS6_IJNS7_ILi1EEESI_SI_EEESC_SE_Li256ELb0ELb1ELb0ELb0EEENS1_30DynamicPersistentTileSchedulerILi256ELi256ELb0ELb1ELb0EEEEEEEEEvNT_6ParamsE --------------------------
	.section	.text._ZN7cutlass13device_kernelIN5flash19enable_sm80_to_sm89INS1_16FlashAttnFwdSm80INS1_25CollectiveMainloopFwdSm80ILi8ELi1ELb1EN4cute5tupleIJNS5_1CILi128EEENS7_ILi64EEENS7_ILi256EEEEEELi256ENS_6half_tEfNS_4arch4Sm80ELb1ELb0ELb0ELb0ELb1ELb0ELb1ELb0EEENS1_21CollectiveEpilogueFwdINS6_IJS8_SA_S9_EEENS6_IJNS7_ILi1EEESI_SI_EEESC_SE_Li256ELb0ELb1ELb0ELb0EEENS1_30DynamicPersistentTileSchedulerILi256ELi256ELb0ELb1ELb0EEEEEEEEEvNT_6ParamsE,"ax",@progbits
	.align	128
.text._ZN7cutlass13device_kernelIN5flash19enable_sm80_to_sm89INS1_16FlashAttnFwdSm80INS1_25CollectiveMainloopFwdSm80ILi8ELi1ELb1EN4cute5tupleIJNS5_1CILi128EEENS7_ILi64EEENS7_ILi256EEEEEELi256ENS_6half_tEfNS_4arch4Sm80ELb1ELb0ELb0ELb0ELb1ELb0ELb1ELb0EEENS1_21CollectiveEpilogueFwdINS6_IJS8_SA_S9_EEENS6_IJNS7_ILi1EEESI_SI_EEESC_SE_Li256ELb0ELb1ELb0ELb0EEENS1_30DynamicPersistentTileSchedulerILi256ELi256ELb0ELb1ELb0EEEEEEEEEvNT_6ParamsE:
        .type           _ZN7cutlass13device_kernelIN5flash19enable_sm80_to_sm89INS1_16FlashAttnFwdSm80INS1_25CollectiveMainloopFwdSm80ILi8ELi1ELb1EN4cute5tupleIJNS5_1CILi128EEENS7_ILi64EEENS7_ILi256EEEEEELi256ENS_6half_tEfNS_4arch4Sm80ELb1ELb0ELb0ELb0ELb1ELb0ELb1ELb0EEENS1_21CollectiveEpilogueFwdINS6_IJS8_SA_S9_EEENS6_IJNS7_ILi1EEESI_SI_EEESC_SE_Li256ELb0ELb1ELb0ELb0EEENS1_30DynamicPersistentTileSchedulerILi256ELi256ELb0ELb1ELb0EEEEEEEEEvNT_6ParamsE,@function
        .size           _ZN7cutlass13device_kernelIN5flash19enable_sm80_to_sm89INS1_16FlashAttnFwdSm80INS1_25CollectiveMainloopFwdSm80ILi8ELi1ELb1EN4cute5tupleIJNS5_1CILi128EEENS7_ILi64EEENS7_ILi256EEEEEELi256ENS_6half_tEfNS_4arch4Sm80ELb1ELb0ELb0ELb0ELb1ELb0ELb1ELb0EEENS1_21CollectiveEpilogueFwdINS6_IJS8_SA_S9_EEENS6_IJNS7_ILi1EEESI_SI_EEESC_SE_Li256ELb0ELb1ELb0ELb0EEENS1_30DynamicPersistentTileSchedulerILi256ELi256ELb0ELb1ELb0EEEEEEEEEvNT_6ParamsE,(.L_x_24 - _ZN7cutlass13device_kernelIN5flash19enable_sm80_to_sm89INS1_16FlashAttnFwdSm80INS1_25CollectiveMainloopFwdSm80ILi8ELi1ELb1EN4cute5tupleIJNS5_1CILi128EEENS7_ILi64EEENS7_ILi256EEEEEELi256ENS_6half_tEfNS_4arch4Sm80ELb1ELb0ELb0ELb0ELb1ELb0ELb1ELb0EEENS1_21CollectiveEpilogueFwdINS6_IJS8_SA_S9_EEENS6_IJNS7_ILi1EEESI_SI_EEESC_SE_Li256ELb0ELb1ELb0ELb0EEENS1_30DynamicPersistentTileSchedulerILi256ELi256ELb0ELb1ELb0EEEEEEEEEvNT_6ParamsE)
        .other          _ZN7cutlass13device_kernelIN5flash19enable_sm80_to_sm89INS1_16FlashAttnFwdSm80INS1_25CollectiveMainloopFwdSm80ILi8ELi1ELb1EN4cute5tupleIJNS5_1CILi128EEENS7_ILi64EEENS7_ILi256EEEEEELi256ENS_6half_tEfNS_4arch4Sm80ELb1ELb0ELb0ELb0ELb1ELb0ELb1ELb0EEENS1_21CollectiveEpilogueFwdINS6_IJS8_SA_S9_EEENS6_IJNS7_ILi1EEESI_SI_EEESC_SE_Li256ELb0ELb1ELb0ELb0EEENS1_30DynamicPersistentTileSchedulerILi256ELi256ELb0ELb1ELb0EEEEEEEEEvNT_6ParamsE,@"STO_CUDA_ENTRY STV_DEFAULT"
_ZN7cutlass13device_kernelIN5flash19enable_sm80_to_sm89INS1_16FlashAttnFwdSm80INS1_25CollectiveMainloopFwdSm80ILi8ELi1ELb1EN4cute5tupleIJNS5_1CILi128EEENS7_ILi64EEENS7_ILi256EEEEEELi256ENS_6half_tEfNS_4arch4Sm80ELb1ELb0ELb0ELb0ELb1ELb0ELb1ELb0EEENS1_21CollectiveEpilogueFwdINS6_IJS8_SA_S9_EEENS6_IJNS7_ILi1EEESI_SI_EEESC_SE_Li256ELb0ELb1ELb0ELb0EEENS1_30DynamicPersistentTileSchedulerILi256ELi256ELb0ELb1ELb0EEEEEEEEEvNT_6ParamsE:
[----:B------:R-:W-:Y:S01]  /*0000*/  LDC R1, c[0x0][0x37c] ;  /* 0x0000df00ff017b82 */ /* 0x000fe20000000800 */
[----:B------:R-:W-:Y:S05]  /*0010*/  EXIT ;  /* 0x000000000000794d */ /* 0x000fea0003800000 */
.L_x_6:
        /* <DEDUP_REMOVED lines=14> */
.L_x_24:


//--------------------- .text._ZN7cutlass13device_kernelIN5flash19enable_sm80_to_sm89INS1_16FlashAttnFwdSm80INS1_25CollectiveMainloopFwdSm80ILi8ELi1ELb1EN4cute5tupleIJNS5_1CILi128EEENS7_ILi64EEENS7_ILi256EEEEEELi256ENS_6half_tEfNS_4arch4Sm80ELb1ELb0ELb0ELb1ELb1ELb0ELb1ELb0EEENS1_21CollectiveEpilogueFwdINS6_IJS8_SA_S9_EEENS6_IJNS7_ILi1EEESI_SI_EEESC_SE_Li256ELb1ELb1ELb0ELb0EEENS1_19SingleTileSchedulerILb1ELb0ELb1ELi128EEEEEEEEEvNT_6ParamsE --------------------------
	.section	.text._ZN7cutlass13device_kernelIN5flash19enable_sm80_to_sm89INS1_16FlashAttnFwdSm80INS1_25CollectiveMainloopFwdSm80ILi8ELi1ELb1EN4cute5tupleIJNS5_1CILi128EEENS7_ILi64EEENS7_ILi256EEEEEELi256ENS_6half_tEfNS_4arch4Sm80ELb1ELb0ELb0ELb1ELb1ELb0ELb1ELb0EEENS1_21CollectiveEpilogueFwdINS6_IJS8_SA_S9_EEENS6_IJNS7_ILi1EEESI_SI_EEESC_SE_Li256ELb1ELb1ELb0ELb0EEENS1_19SingleTileSchedulerILb1ELb0ELb1ELi128EEEEEEEEEvNT_6ParamsE,"ax",@progbits
	.align	128
.text._ZN7cutlass13device_kernelIN5flash19enable_sm80_to_sm89INS1_16FlashAttnFwdSm80INS1_25CollectiveMainloopFwdSm80ILi8ELi1ELb1EN4cute5tupleIJNS5_1CILi128EEENS7_ILi64EEENS7_ILi256EEEEEELi256ENS_6half_tEfNS_4arch4Sm80ELb1ELb0ELb0ELb1ELb1ELb0ELb1ELb0EEENS1_21CollectiveEpilogueFwdINS6_IJS8_SA_S9_EEENS6_IJNS7_ILi1EEESI_SI_EEESC_SE_Li256ELb1ELb1ELb0ELb0EEENS1_19SingleTileSchedulerILb1ELb0ELb1ELi128EEEEEEEEEvNT_6ParamsE:
        .type           _ZN7cutlass13device_kernelIN5flash19enable_sm80_to_sm89INS1_16FlashAttnFwdSm80INS1_25CollectiveMainloopFwdSm80ILi8ELi1ELb1EN4cute5tupleIJNS5_1CILi128EEENS7_ILi64EEENS7_ILi256EEEEEELi256ENS_6half_tEfNS_4arch4Sm80ELb1ELb0ELb0ELb1ELb1ELb0ELb1ELb0EEENS1_21CollectiveEpilogueFwdINS6_IJS8_SA_S9_EEENS6_IJNS7_ILi1EEESI_SI_EEESC_SE_Li256ELb1ELb1ELb0ELb0EEENS1_19SingleTileSchedulerILb1ELb0ELb1ELi128EEEEEEEEEvNT_6ParamsE,@function
        .size           _ZN7cutlass13device_kernelIN5flash19enable_sm80_to_sm89INS1_16FlashAttnFwdSm80INS1_25CollectiveMainloopFwdSm80ILi8ELi1ELb1EN4cute5tupleIJNS5_1CILi128EEENS7_ILi64EEENS7_ILi256EEEEEELi256ENS_6half_tEfNS_4arch4Sm80ELb1ELb0ELb0ELb1ELb1ELb0ELb1ELb0EEENS1_21CollectiveEpilogueFwdINS6_IJS8_SA_S9_EEENS6_IJNS7_ILi1EEESI_SI_EEESC_SE_Li256ELb1ELb1ELb0ELb0EEENS1_19SingleTileSchedulerILb1ELb0ELb1ELi128EEEEEEEEEvNT_6ParamsE,(.L_x_25 - _ZN7cutlass13device_kernelIN5flash19enable_sm80_to_sm89INS1_16FlashAttnFwdSm80INS1_25CollectiveMainloopFwdSm80ILi8ELi1ELb1EN4cute5tupleIJNS5_1CILi128EEENS7_ILi64EEENS7_ILi256EEEEEELi256ENS_6half_tEfNS_4arch4Sm80ELb1ELb0ELb0ELb1ELb1ELb0ELb1ELb0EEENS1_21CollectiveEpilogueFwdINS6_IJS8_SA_S9_EEENS6_IJNS7_ILi1EEESI_SI_EEESC_SE_Li256ELb1ELb1ELb0ELb0EEENS1_19SingleTileSchedulerILb1ELb0ELb1ELi128EEEEEEEEEvNT_6ParamsE)
        .other          _ZN7cutlass13device_kernelIN5flash19enable_sm80_to_sm89INS1_16FlashAttnFwdSm80INS1_25CollectiveMainloopFwdSm80ILi8ELi1ELb1EN4cute5tupleIJNS5_1CILi128EEENS7_ILi64EEENS7_ILi256EEEEEELi256ENS_6half_tEfNS_4arch4Sm80ELb1ELb0ELb0ELb1ELb1ELb0ELb1ELb0EEENS1_21CollectiveEpilogueFwdINS6_IJS8_SA_S9_EEENS6_IJNS7_ILi1EEESI_SI_EEESC_SE_Li256ELb1ELb1ELb0ELb0EEENS1_19SingleTileSchedulerILb1ELb0ELb1ELi128EEEEEEEEEvNT_6ParamsE,@"STO_CUDA_ENTRY STV_DEFAULT"
_ZN7cutlass13device_kernelIN5flash19enable_sm80_to_sm89INS1_16FlashAttnFwdSm80INS1_25CollectiveMainloopFwdSm80ILi8ELi1ELb1EN4cute5tupleIJNS5_1CILi128EEENS7_ILi64EEENS7_ILi256EEEEEELi256ENS_6half_tEfNS_4arch4Sm80ELb1ELb0ELb0ELb1ELb1ELb0ELb1ELb0EEENS1_21CollectiveEpilogueFwdINS6_IJS8_SA_S9_EEENS6_IJNS7_ILi1EEESI_SI_EEESC_SE_Li256ELb1ELb1ELb0ELb0EEENS1_19SingleTileSchedulerILb1ELb0ELb1ELi128EEEEEEEEEvNT_6ParamsE:
[----:B------:R-:W-:Y:S01]  /*0000*/  LDC R1, c[0x0][0x37c] ;  /* 0x0000df00ff017b82 */ /* 0x000fe20000000800 */
[----:B------:R-:W-:Y:S05]  /*0010*/  EXIT ;  /* 0x000000000000794d */ /* 0x000fea0003800000 */
.L_x_7:
        /* <DEDUP_REMOVED lines=14> */
.L_x_25:


//--------------------- .text._ZN7cutlass13device_kernelIN5flash19enable_sm80_to_sm89INS1_16FlashAttnFwdSm80INS1_25CollectiveMainloopFwdSm80ILi8ELi1ELb0EN4cute5tupleIJNS5_1CILi128EEENS7_ILi32EEENS7_ILi256EEEEEELi256ENS_6half_tEfNS_4arch4Sm80ELb1ELb0ELb0ELb1ELb1ELb1ELb1ELb0EEENS1_21CollectiveEpilogueFwdINS6_IJS8_SA_S9_EEENS6_IJNS7_ILi1EEESI_SI_EEESC_SE_Li256ELb1ELb1ELb0ELb0EEENS1_19SingleTileSchedulerILb1ELb0ELb1ELi128EEEEEEEEEvNT_6ParamsE --------------------------
	.section	.text._ZN7cutlass13device_kernelIN5flash19enable_sm80_to_sm89INS1_16FlashAttnFwdSm80INS1_25CollectiveMainloopFwdSm80ILi8ELi1ELb0EN4cute5tupleIJNS5_1CILi128EEENS7_ILi32EEENS7_ILi256EEEEEELi256ENS_6half_tEfNS_4arch4Sm80ELb1ELb0ELb0ELb1ELb1ELb1ELb1ELb0EEENS1_21CollectiveEpilogueFwdINS6_IJS8_SA_S9_EEENS6_IJNS7_ILi1EEESI_SI_EEESC_SE_Li256ELb1ELb1ELb0ELb0EEENS1_19SingleTileSchedulerILb1ELb0ELb1ELi128EEEEEEEEEvNT_6ParamsE,"ax",@progbits
	.align	128
.text._ZN7cutlass13device_kernelIN5flash19enable_sm80_to_sm89INS1_16FlashAttnFwdSm80INS1_25CollectiveMainloopFwdSm80ILi8ELi1ELb0EN4cute5tupleIJNS5_1CILi128EEENS7_ILi32EEENS7_ILi256EEEEEELi256ENS_6half_tEfNS_4arch4Sm80ELb1ELb0ELb0ELb1ELb1ELb1ELb1ELb0EEENS1_21CollectiveEpilogueFwdINS6_IJS8_SA_S9_EEENS6_IJNS7_ILi1EEESI_SI_EEESC_SE_Li256ELb1ELb1ELb0ELb0EEENS1_19SingleTileSchedulerILb1ELb0ELb1ELi128EEEEEEEEEvNT_6ParamsE:
        .type           _ZN7cutlass13device_kernelIN5flash19enable_sm80_to_sm89INS1_16FlashAttnFwdSm80INS1_25CollectiveMainloopFwdSm80ILi8ELi1ELb0EN4cute5tupleIJNS5_1CILi128EEENS7_ILi32EEENS7_ILi256EEEEEELi256ENS_6half_tEfNS_4arch4Sm80ELb1ELb0ELb0ELb1ELb1ELb1ELb1ELb0EEENS1_21CollectiveEpilogueFwdINS6_IJS8_SA_S9_EEENS6_IJNS7_ILi1EEESI_SI_EEESC_SE_Li256ELb1ELb1ELb0ELb0EEENS1_19SingleTileSchedulerILb1ELb0ELb1ELi128EEEEEEEEEvNT_6ParamsE,@function
        .size           _ZN7cutlass13device_kernelIN5flash19enable_sm80_to_sm89INS1_16FlashAttnFwdSm80INS1_25CollectiveMainloopFwdSm80ILi8ELi1ELb0EN4cute5tupleIJNS5_1CILi128EEENS7_ILi32EEENS7_ILi256EEEEEELi256ENS_6half_tEfNS_4arch4Sm80ELb1ELb0ELb0ELb1ELb1ELb1ELb1ELb0EEENS1_21CollectiveEpilogueFwdINS6_IJS8_SA_S9_EEENS6_IJNS7_ILi1EEESI_SI_EEESC_SE_Li256ELb1ELb1ELb0ELb0EEENS1_19SingleTileSchedulerILb1ELb0ELb1ELi128EEEEEEEEEvNT_6ParamsE,(.L_x_26 - _ZN7cutlass13device_kernelIN5flash19enable_sm80_to_sm89INS1_16FlashAttnFwdSm80INS1_25CollectiveMainloopFwdSm80ILi8ELi1ELb0EN4cute5tupleIJNS5_1CILi128EEENS7_ILi32EEENS7_ILi256EEEEEELi256ENS_6half_tEfNS_4arch4Sm80ELb1ELb0ELb0ELb1ELb1ELb1ELb1ELb0EEENS1_21CollectiveEpilogueFwdINS6_IJS8_SA_S9_EEENS6_IJNS7_ILi1EEESI_SI_EEESC_SE_Li256ELb1ELb1ELb0ELb0EEENS1_19SingleTileSchedulerILb1ELb0ELb1ELi128EEEEEEEEEvNT_6ParamsE)
        .other          _ZN7cutlass13device_kernelIN5flash19enable_sm80_to_sm89INS1_16FlashAttnFwdSm80INS1_25CollectiveMainloopFwdSm80ILi8ELi1ELb0EN4cute5tupleIJNS5_1CILi128EEENS7_ILi32EEENS7_ILi256EEEEEELi256ENS_6half_tEfNS_4arch4Sm80ELb1ELb0ELb0ELb1ELb1ELb1ELb1ELb0EEENS1_21CollectiveEpilogueFwdINS6_IJS8_SA_S9_EEENS6_IJNS7_ILi1EEESI_SI_EEESC_SE_Li256ELb1ELb1ELb0ELb0EEENS1_19SingleTileSchedulerILb1ELb0ELb1ELi128EEEEEEEEEvNT_6ParamsE,@"STO_CUDA_ENTRY STV_DEFAULT"
_ZN7cutlass13device_kernelIN5flash19enable_sm80_to_sm89INS1_16FlashAttnFwdSm80INS1_25CollectiveMainloopFwdSm80ILi8ELi1ELb0EN4cute5tupleIJNS5_1CILi128EEENS7_ILi32EEENS7_ILi256EEEEEELi256ENS_6half_tEfNS_4arch4Sm80ELb1ELb0ELb0ELb1ELb1ELb1ELb1ELb0EEENS1_21CollectiveEpilogueFwdINS6_IJS8_SA_S9_EEENS6_IJNS7_ILi1EEESI_SI_EEESC_SE_Li256ELb1ELb1ELb0ELb0EEENS1_19SingleTileSchedulerILb1ELb0ELb1ELi128EEEEEEEEEvNT_6ParamsE:
[----:B------:R-:W-:Y:S01]  /*0000*/  LDC R1, c[0x0][0x37c] ;  /* 0x0000df00ff017b82 */ /* 0x000fe20000000800 */
[----:B------:R-:W-:Y:S05]  /*0010*/  EXIT ;  /* 0x000000000000794d */ /* 0x000fea0003800000 */
.L_x_8:
        /* <DEDUP_REMOVED lines=14> */
.L_x_26:


//--------------------- .text._ZN7cutlass13device_kernelIN5flash19enable_sm80_to_sm89INS1_16FlashAttnFwdSm80INS1_25CollectiveMainloopFwdSm80ILi8ELi1ELb0EN4cute5tupleIJNS5_1CILi128EEENS7_ILi96EEENS7_ILi256EEEEEELi256ENS_6half_tEfNS_4arch4Sm80ELb0ELb0ELb0ELb0ELb1ELb0ELb1ELb0EEENS1_21CollectiveEpilogueFwdINS6_IJS8_SA_S9_EEENS6_IJNS7_ILi1EEESI_SI_EEESC_SE_Li256ELb0ELb1ELb0ELb0EEENS1_19SingleTileSchedulerILb0ELb0ELb1ELi128EEEEEEEEEvNT_6ParamsE --------------------------
	.section	.text._ZN7cutlass13device_kernelIN5flash19enable_sm80_to_sm89INS1_16FlashAttnFwdSm80INS1_25CollectiveMainloopFwdSm80ILi8ELi1ELb0EN4cute5tupleIJNS5_1CILi128EEENS7_ILi96EEENS7_ILi256EEEEEELi256ENS_6half_tEfNS_4arch4Sm80ELb0ELb0ELb0ELb0ELb1ELb0ELb1ELb0EEENS1_21CollectiveEpilogueFwdINS6_IJS8_SA_S9_EEENS6_IJNS7_ILi1EEESI_SI_EEESC_SE_Li256ELb0ELb1ELb0ELb0EEENS1_19SingleTileSchedulerILb0ELb0ELb1ELi128EEEEEEEEEvNT_6ParamsE,"ax",@progbits
	.align	128
.text._ZN7cutlass13device_kernelIN5flash19enable_sm80_to_sm89INS1_16FlashAttnFwdSm80INS1_25CollectiveMainloopFwdSm80ILi8ELi1ELb0EN4cute5tupleIJNS5_1CILi128EEENS7_ILi96EEENS7_ILi256EEEEEELi256ENS_6half_tEfNS_4arch4Sm80ELb0ELb0ELb0ELb0ELb1ELb0ELb1ELb0EEENS1_21CollectiveEpilogueFwdINS6_IJS8_SA_S9_EEENS6_IJNS7_ILi1EEESI_SI_EEESC_SE_Li256ELb0ELb1ELb0ELb0EEENS1_19SingleTileSchedulerILb0ELb0ELb1ELi128EEEEEEEEEvNT_6ParamsE:
        .type           _ZN7cutlass13device_kernelIN5flash19enable_sm80_to_sm89INS1_16FlashAttnFwdSm80INS1_25CollectiveMainloopFwdSm80ILi8ELi1ELb0EN4cute5tupleIJNS5_1CILi128EEENS7_ILi96EEENS7_ILi256EEEEEELi256ENS_6half_tEfNS_4arch4Sm80ELb0ELb0ELb0ELb0ELb1ELb0ELb1ELb0EEENS1_21CollectiveEpilogueFwdINS6_IJS8_SA_S9_EEENS6_IJNS7_ILi1EEESI_SI_EEESC_SE_Li256ELb0ELb1ELb0ELb0EEENS1_19SingleTileSchedulerILb0ELb0ELb1ELi128EEEEEEEEEvNT_6ParamsE,@function
        .size           _ZN7cutlass13device_kernelIN5flash19enable_sm80_to_sm89INS1_16FlashAttnFwdSm80INS1_25CollectiveMainloopFwdSm80ILi8ELi1ELb0EN4cute5tupleIJNS5_1CILi128EEENS7_ILi96EEENS7_ILi256EEEEEELi256ENS_6half_tEfNS_4arch4Sm80ELb0ELb0ELb0ELb0ELb1ELb0ELb1ELb0EEENS1_21CollectiveEpilogueFwdINS6_IJS8_SA_S9_EEENS6_IJNS7_ILi1EEESI_SI_EEESC_SE_Li256ELb0ELb1ELb0ELb0EEENS1_19SingleTileSchedulerILb0ELb0ELb1ELi128EEEEEEEEEvNT_6ParamsE,(.L_x_27 - _ZN7cutlass13device_kernelIN5flash19enable_sm80_to_sm89INS1_16FlashAttnFwdSm80INS1_25CollectiveMainloopFwdSm80ILi8ELi1ELb0EN4cute5tupleIJNS5_1CILi128EEENS7_ILi96EEENS7_ILi256EEEEEELi256ENS_6half_tEfNS_4arch4Sm80ELb0ELb0ELb0ELb0ELb1ELb0ELb1ELb0EEENS1_21CollectiveEpilogueFwdINS6_IJS8_SA_S9_EEENS6_IJNS7_ILi1EEESI_SI_EEESC_SE_Li256ELb0ELb1ELb0ELb0EEENS1_19SingleTileSchedulerILb0ELb0ELb1ELi128EEEEEEEEEvNT_6ParamsE)
        .other          _ZN7cutlass13device_kernelIN5flash19enable_sm80_to_sm89INS1_16FlashAttnFwdSm80INS1_25CollectiveMainloopFwdSm80ILi8ELi1ELb0EN4cute5tupleIJNS5_1CILi128EEENS7_ILi96EEENS7_ILi256EEEEEELi256ENS_6half_tEfNS_4arch4Sm80ELb0ELb0ELb0ELb0ELb1ELb0ELb1ELb0EEENS1_21CollectiveEpilogueFwdINS6_IJS8_SA_S9_EEENS6_IJNS7_ILi1EEESI_SI_EEESC_SE_Li256ELb0ELb1ELb0ELb0EEENS1_19SingleTileSchedulerILb0ELb0ELb1ELi128EEEEEEEEEvNT_6ParamsE,@"STO_CUDA_ENTRY STV_DEFAULT"
_ZN7cutlass13device_kernelIN5flash19enable_sm80_to_sm89INS1_16FlashAttnFwdSm80INS1_25CollectiveMainloopFwdSm80ILi8ELi1ELb0EN4cute5tupleIJNS5_1CILi128EEENS7_ILi96EEENS7_ILi256EEEEEELi256ENS_6half_tEfNS_4arch4Sm80ELb0ELb0ELb0ELb0ELb1ELb0ELb1ELb0EEENS1_21CollectiveEpilogueFwdINS6_IJS8_SA_S9_EEENS6_IJNS7_ILi1EEESI_SI_EEESC_SE_Li256ELb0ELb1ELb0ELb0EEENS1_19SingleTileSchedulerILb0ELb0ELb1ELi128EEEEEEEEEvNT_6ParamsE:
[----:B------:R-:W-:Y:S01]  /*0000*/  LDC R1, c[0x0][0x37c] ;  /* 0x0000df00ff017b82 */ /* 0x000fe20000000800 */
[----:B------:R-:W-:Y:S05]  /*0010*/  EXIT ;  /* 0x000000000000794d */ /* 0x000fea0003800000 */
.L_x_9:
        /* <DEDUP_REMOVED lines=14> */
.L_x_27:


//--------------------- .text._ZN7cutlass13device_kernelIN5flash19enable_sm80_to_sm89INS1_16FlashAttnFwdSm80INS1_25CollectiveMainloopFwdSm80ILi8ELi1ELb0EN4cute5tupleIJNS5_1CILi128EEENS7_ILi96EEENS7_ILi256EEEEEELi256ENS_6half_tEfNS_4arch4Sm80ELb0ELb0ELb0ELb1ELb1ELb0ELb1ELb0EEENS1_21CollectiveEpilogueFwdINS6_IJS8_SA_S9_EEENS6_IJNS7_ILi1EEESI_SI_EEESC_SE_Li256ELb1ELb1ELb0ELb0EEENS1_19SingleTileSchedulerILb1ELb0ELb1ELi128EEEEEEEEEvNT_6ParamsE --------------------------
	.section	.text._ZN7cutlass13device_kernelIN5flash19enable_sm80_to_sm89INS1_16FlashAttnFwdSm80INS1_25CollectiveMainloopFwdSm80ILi8ELi1ELb0EN4cute5tupleIJNS5_1CILi128EEENS7_ILi96EEENS7_ILi256EEEEEELi256ENS_6half_tEfNS_4arch4Sm80ELb0ELb0ELb0ELb1ELb1ELb0ELb1ELb0EEENS1_21CollectiveEpilogueFwdINS6_IJS8_SA_S9_EEENS6_IJNS7_ILi1EEESI_SI_EEESC_SE_Li256ELb1ELb1ELb0ELb0EEENS1_19SingleTileSchedulerILb1ELb0ELb1ELi128EEEEEEEEEvNT_6ParamsE,"ax",@progbits
	.align	128
.text._ZN7cutlass13device_kernelIN5flash19enable_sm80_to_sm89INS1_16FlashAttnFwdSm80INS1_25CollectiveMainloopFwdSm80ILi8ELi1ELb0EN4cute5tupleIJNS5_1CILi128EEENS7_ILi96EEENS7_ILi256EEEEEELi256ENS_6half_tEfNS_4arch4Sm80ELb0ELb0ELb0ELb1ELb1ELb0ELb1ELb0EEENS1_21CollectiveEpilogueFwdINS6_IJS8_SA_S9_EEENS6_IJNS7_ILi1EEESI_SI_EEESC_SE_Li256ELb1ELb1ELb0ELb0EEENS1_19SingleTileSchedulerILb1ELb0ELb1ELi128EEEEEEEEEvNT_6ParamsE:
        .type           _ZN7cutlass13device_kernelIN5flash19enable_sm80_to_sm89INS1_16FlashAttnFwdSm80INS1_25CollectiveMainloopFwdSm80ILi8ELi1ELb0EN4cute5tupleIJNS5_1CILi128EEENS7_ILi96EEENS7_ILi256EEEEEELi256ENS_6half_tEfNS_4arch4Sm80ELb0ELb0ELb0ELb1ELb1ELb0ELb1ELb0EEENS1_21CollectiveEpilogueFwdINS6_IJS8_SA_S9_EEENS6_IJNS7_ILi1EEESI_SI_EEESC_SE_Li256ELb1ELb1ELb0ELb0EEENS1_19SingleTileSchedulerILb1ELb0ELb1ELi128EEEEEEEEEvNT_6ParamsE,@function
        .size           _ZN7cutlass13device_kernelIN5flash19enable_sm80_to_sm89INS1_16FlashAttnFwdSm80INS1_25CollectiveMainloopFwdSm80ILi8ELi1ELb0EN4cute5tupleIJNS5_1CILi128EEENS7_ILi96EEENS7_ILi256EEEEEELi256ENS_6half_tEfNS_4arch4Sm80ELb0ELb0ELb0ELb1ELb1ELb0ELb1ELb0EEENS1_21CollectiveEpilogueFwdINS6_IJS8_SA_S9_EEENS6_IJNS7_ILi1EEESI_SI_EEESC_SE_Li256ELb1ELb1ELb0ELb0EEENS1_19SingleTileSchedulerILb1ELb0ELb1ELi128EEEEEEEEEvNT_6ParamsE,(.L_x_28 - _ZN7cutlass13device_kernelIN5flash19enable_sm80_to_sm89INS1_16FlashAttnFwdSm80INS1_25CollectiveMainloopFwdSm80ILi8ELi1ELb0EN4cute5tupleIJNS5_1CILi128EEENS7_ILi96EEENS7_ILi256EEEEEELi256ENS_6half_tEfNS_4arch4Sm80ELb0ELb0ELb0ELb1ELb1ELb0ELb1ELb0EEENS1_21CollectiveEpilogueFwdINS6_IJS8_SA_S9_EEENS6_IJNS7_ILi1EEESI_SI_EEESC_SE_Li256ELb1ELb1ELb0ELb0EEENS1_19SingleTileSchedulerILb1ELb0ELb1ELi128EEEEEEEEEvNT_6ParamsE)
        .other          _ZN7cutlass13device_kernelIN5flash19enable_sm80_to_sm89INS1_16FlashAttnFwdSm80INS1_25CollectiveMainloopFwdSm80ILi8ELi1ELb0EN4cute5tupleIJNS5_1CILi128EEENS7_ILi96EEENS7_ILi256EEEEEELi256ENS_6half_tEfNS_4arch4Sm80ELb0ELb0ELb0ELb1ELb1ELb0ELb1ELb0EEENS1_21CollectiveEpilogueFwdINS6_IJS8_SA_S9_EEENS6_IJNS7_ILi1EEESI_SI_EEESC_SE_Li256ELb1ELb1ELb0ELb0EEENS1_19SingleTileSchedulerILb1ELb0ELb1ELi128EEEEEEEEEvNT_6ParamsE,@"STO_CUDA_ENTRY STV_DEFAULT"
_ZN7cutlass13device_kernelIN5flash19enable_sm80_to_sm89INS1_16FlashAttnFwdSm80INS1_25CollectiveMainloopFwdSm80ILi8ELi1ELb0EN4cute5tupleIJNS5_1CILi128EEENS7_ILi96EEENS7_ILi256EEEEEELi256ENS_6half_tEfNS_4arch4Sm80ELb0ELb0ELb0ELb1ELb1ELb0ELb1ELb0EEENS1_21CollectiveEpilogueFwdINS6_IJS8_SA_S9_EEENS6_IJNS7_ILi1EEESI_SI_EEESC_SE_Li256ELb1ELb1ELb0ELb0EEENS1_19SingleTileSchedulerILb1ELb0ELb1ELi128EEEEEEEEEvNT_6ParamsE:
[----:B------:R-:W-:Y:S01]  /*0000*/  LDC R1, c[0x0][0x37c] ;  /* 0x0000df00ff017b82 */ /* 0x000fe20000000800 */
[----:B------:R-:W-:Y:S05]  /*0010*/  EXIT ;  /* 0x000000000000794d */ /* 0x000fea0003800000 */
.L_x_10:
        /* <DEDUP_REMOVED lines=14> */
.L_x_28:


//--------------------- .text._ZN7cutlass13device_kernelIN5flash19enable_sm80_to_sm89INS1_16FlashAttnFwdSm80INS1_25CollectiveMainloopFwdSm80ILi8ELi1ELb0EN4cute5tupleIJNS5_1CILi128EEENS7_ILi48EEENS7_ILi256EEEEEELi256ENS_6half_tEfNS_4arch4Sm80ELb0ELb0ELb0ELb1ELb1ELb1ELb1ELb0EEENS1_21CollectiveEpilogueFwdINS6_IJS8_SA_S9_EEENS6_IJNS7_ILi1EEESI_SI_EEESC_SE_Li256ELb1ELb1ELb0ELb0EEENS1_19SingleTileSchedulerILb1ELb0ELb1ELi128EEEEEEEEEvNT_6ParamsE --------------------------
	.section	.text._ZN7cutlass13device_kernelIN5flash19enable_sm80_to_sm89INS1_16FlashAttnFwdSm80INS1_25CollectiveMainloopFwdSm80ILi8ELi1ELb0EN4cute5tupleIJNS5_1CILi128EEENS7_ILi48EEENS7_ILi256EEEEEELi256ENS_6half_tEfNS_4arch4Sm80ELb0ELb0ELb0ELb1ELb1ELb1ELb1ELb0EEENS1_21CollectiveEpilogueFwdINS6_IJS8_SA_S9_EEENS6_IJNS7_ILi1EEESI_SI_EEESC_SE_Li256ELb1ELb1ELb0ELb0EEENS1_19SingleTileSchedulerILb1ELb0ELb1ELi128EEEEEEEEEvNT_6ParamsE,"ax",@progbits
	.align	128
.text._ZN7cutlass13device_kernelIN5flash19enable_sm80_to_sm89INS1_16FlashAttnFwdSm80INS1_25CollectiveMainloopFwdSm80ILi8ELi1ELb0EN4cute5tupleIJNS5_1CILi128EEENS7_ILi48EEENS7_ILi256EEEEEELi256ENS_6half_tEfNS_4arch4Sm80ELb0ELb0ELb0ELb1ELb1ELb1ELb1ELb0EEENS1_21CollectiveEpilogueFwdINS6_IJS8_SA_S9_EEENS6_IJNS7_ILi1EEESI_SI_EEESC_SE_Li256ELb1ELb1ELb0ELb0EEENS1_19SingleTileSchedulerILb1ELb0ELb1ELi128EEEEEEEEEvNT_6ParamsE:
        .type           _ZN7cutlass13device_kernelIN5flash19enable_sm80_to_sm89INS1_16FlashAttnFwdSm80INS1_25CollectiveMainloopFwdSm80ILi8ELi1ELb0EN4cute5tupleIJNS5_1CILi128EEENS7_ILi48EEENS7_ILi256EEEEEELi256ENS_6half_tEfNS_4arch4Sm80ELb0ELb0ELb0ELb1ELb1ELb1ELb1ELb0EEENS1_21CollectiveEpilogueFwdINS6_IJS8_SA_S9_EEENS6_IJNS7_ILi1EEESI_SI_EEESC_SE_Li256ELb1ELb1ELb0ELb0EEENS1_19SingleTileSchedulerILb1ELb0ELb1ELi128EEEEEEEEEvNT_6ParamsE,@function
        .size           _ZN7cutlass13device_kernelIN5flash19enable_sm80_to_sm89INS1_16FlashAttnFwdSm80INS1_25CollectiveMainloopFwdSm80ILi8ELi1ELb0EN4cute5tupleIJNS5_1CILi128EEENS7_ILi48EEENS7_ILi256EEEEEELi256ENS_6half_tEfNS_4arch4Sm80ELb0ELb0ELb0ELb1ELb1ELb1ELb1ELb0EEENS1_21CollectiveEpilogueFwdINS6_IJS8_SA_S9_EEENS6_IJNS7_ILi1EEESI_SI_EEESC_SE_Li256ELb1ELb1ELb0ELb0EEENS1_19SingleTileSchedulerILb1ELb0ELb1ELi128EEEEEEEEEvNT_6ParamsE,(.L_x_29 - _ZN7cutlass13device_kernelIN5flash19enable_sm80_to_sm89INS1_16FlashAttnFwdSm80INS1_25CollectiveMainloopFwdSm80ILi8ELi1ELb0EN4cute5tupleIJNS5_1CILi128EEENS7_ILi48EEENS7_ILi256EEEEEELi256ENS_6half_tEfNS_4arch4Sm80ELb0ELb0ELb0ELb1ELb1ELb1ELb1ELb0EEENS1_21CollectiveEpilogueFwdINS6_IJS8_SA_S9_EEENS6_IJNS7_ILi1EEESI_SI_EEESC_SE_Li256ELb1ELb1ELb0ELb0EEENS1_19SingleTileSchedulerILb1ELb0ELb1ELi128EEEEEEEEEvNT_6ParamsE)
        .other          _ZN7cutlass13device_kernelIN5flash19enable_sm80_to_sm89INS1_16FlashAttnFwdSm80INS1_25CollectiveMainloopFwdSm80ILi8ELi1ELb0EN4cute5tupleIJNS5_1CILi128EEENS7_ILi48EEENS7_ILi256EEEEEELi256ENS_6half_tEfNS_4arch4Sm80ELb0ELb0ELb0ELb1ELb1ELb1ELb1ELb0EEENS1_21CollectiveEpilogueFwdINS6_IJS8_SA_S9_EEENS6_IJNS7_ILi1EEESI_SI_EEESC_SE_Li256ELb1ELb1ELb0ELb0EEENS1_19SingleTileSchedulerILb1ELb0ELb1ELi128EEEEEEEEEvNT_6ParamsE,@"STO_CUDA_ENTRY STV_DEFAULT"
_ZN7cutlass13device_kernelIN5flash19enable_sm80_to_sm89INS1_16FlashAttnFwdSm80INS1_25CollectiveMainloopFwdSm80ILi8ELi1ELb0EN4cute5tupleIJNS5_1CILi128EEENS7_ILi48EEENS7_ILi256EEEEEELi256ENS_6half_tEfNS_4arch4Sm80ELb0ELb0ELb0ELb1ELb1ELb1ELb1ELb0EEENS1_21CollectiveEpilogueFwdINS6_IJS8_SA_S9_EEENS6_IJNS7_ILi1EEESI_SI_EEESC_SE_Li256ELb1ELb1ELb0ELb0EEENS1_19SingleTileSchedulerILb1ELb0ELb1ELi128EEEEEEEEEvNT_6ParamsE:
[----:B------:R-:W-:Y:S01]  /*0000*/  LDC R1, c[0x0][0x37c] ;  /* 0x0000df00ff017b82 */ /* 0x000fe20000000800 */
[----:B------:R-:W-:Y:S05]  /*0010*/  EXIT ;  /* 0x000000000000794d */ /* 0x000fea0003800000 */
.L_x_11:
        /* <DEDUP_REMOVED lines=14> */
.L_x_29:


//--------------------- .text._ZN7cutlass13device_kernelIN5flash19enable_sm80_to_sm89INS1_16FlashAttnFwdSm80INS1_25CollectiveMainloopFwdSm80ILi8ELi1ELb0EN4cute5tupleIJNS5_1CILi128EEENS7_ILi64EEENS7_ILi256EEEEEELi256ENS_6half_tEfNS_4arch4Sm80ELb0ELb1ELb0ELb0ELb1ELb0ELb1ELb0EEENS1_21CollectiveEpilogueFwdINS6_IJS8_SA_S9_EEENS6_IJNS7_ILi1EEESI_SI_EEESC_SE_Li256ELb0ELb1ELb0ELb0EEENS1_19SingleTileSchedulerILb0ELb0ELb1ELi128EEEEEEEEEvNT_6ParamsE --------------------------
	.section	.text._ZN7cutlass13device_kernelIN5flash19enable_sm80_to_sm89INS1_16FlashAttnFwdSm80INS1_25CollectiveMainloopFwdSm80ILi8ELi1ELb0EN4cute5tupleIJNS5_1CILi128EEENS7_ILi64EEENS7_ILi256EEEEEELi256ENS_6half_tEfNS_4arch4Sm80ELb0ELb1ELb0ELb0ELb1ELb0ELb1ELb0EEENS1_21CollectiveEpilogueFwdINS6_IJS8_SA_S9_EEENS6_IJNS7_ILi1EEESI_SI_EEESC_SE_Li256ELb0ELb1ELb0ELb0EEENS1_19SingleTileSchedulerILb0ELb0ELb1ELi128EEEEEEEEEvNT_6ParamsE,"ax",@progbits
	.align	128
.text._ZN7cutlass13device_kernelIN5flash19enable_sm80_to_sm89INS1_16FlashAttnFwdSm80INS1_25CollectiveMainloopFwdSm80ILi8ELi1ELb0EN4cute5tupleIJNS5_1CILi128EEENS7_ILi64EEENS7_ILi256EEEEEELi256ENS_6half_tEfNS_4arch4Sm80ELb0ELb1ELb0ELb0ELb1ELb0ELb1ELb0EEENS1_21CollectiveEpilogueFwdINS6_IJS8_SA_S9_EEENS6_IJNS7_ILi1EEESI_SI_EEESC_SE_Li256ELb0ELb1ELb0ELb0EEENS1_19SingleTileSchedulerILb0ELb0ELb1ELi128EEEEEEEEEvNT_6ParamsE:
        .type           _ZN7cutlass13device_kernelIN5flash19enable_sm80_to_sm89INS1_16FlashAttnFwdSm80INS1_25CollectiveMainloopFwdSm80ILi8ELi1ELb0EN4cute5tupleIJNS5_1CILi128EEENS7_ILi64EEENS7_ILi256EEEEEELi256ENS_6half_tEfNS_4arch4Sm80ELb0ELb1ELb0ELb0ELb1ELb0ELb1ELb0EEENS1_21CollectiveEpilogueFwdINS6_IJS8_SA_S9_EEENS6_IJNS7_ILi1EEESI_SI_EEESC_SE_Li256ELb0ELb1ELb0ELb0EEENS1_19SingleTileSchedulerILb0ELb0ELb1ELi128EEEEEEEEEvNT_6ParamsE,@function
        .size           _ZN7cutlass13device_kernelIN5flash19enable_sm80_to_sm89INS1_16FlashAttnFwdSm80INS1_25CollectiveMainloopFwdSm80ILi8ELi1ELb0EN4cute5tupleIJNS5_1CILi128EEENS7_ILi64EEENS7_ILi256EEEEEELi256ENS_6half_tEfNS_4arch4Sm80ELb0ELb1ELb0ELb0ELb1ELb0ELb1ELb0EEENS1_21CollectiveEpilogueFwdINS6_IJS8_SA_S9_EEENS6_IJNS7_ILi1EEESI_SI_EEESC_SE_Li256ELb0ELb1ELb0ELb0EEENS1_19SingleTileSchedulerILb0ELb0ELb1ELi128EEEEEEEEEvNT_6ParamsE,(.L_x_30 - _ZN7cutlass13device_kernelIN5flash19enable_sm80_to_sm89INS1_16FlashAttnFwdSm80INS1_25CollectiveMainloopFwdSm80ILi8ELi1ELb0EN4cute5tupleIJNS5_1CILi128EEENS7_ILi64EEENS7_ILi256EEEEEELi256ENS_6half_tEfNS_4arch4Sm80ELb0ELb1ELb0ELb0ELb1ELb0ELb1ELb0EEENS1_21CollectiveEpilogueFwdINS6_IJS8_SA_S9_EEENS6_IJNS7_ILi1EEESI_SI_EEESC_SE_Li256ELb0ELb1ELb0ELb0EEENS1_19SingleTileSchedulerILb0ELb0ELb1ELi128EEEEEEEEEvNT_6ParamsE)
        .other          _ZN7cutlass13device_kernelIN5flash19enable_sm80_to_sm89INS1_16FlashAttnFwdSm80INS1_25CollectiveMainloopFwdSm80ILi8ELi1ELb0EN4cute5tupleIJNS5_1CILi128EEENS7_ILi64EEENS7_ILi256EEEEEELi256ENS_6half_tEfNS_4arch4Sm80ELb0ELb1ELb0ELb0ELb1ELb0ELb1ELb0EEENS1_21CollectiveEpilogueFwdINS6_IJS8_SA_S9_EEENS6_IJNS7_ILi1EEESI_SI_EEESC_SE_Li256ELb0ELb1ELb0ELb0EEENS1_19SingleTileSchedulerILb0ELb0ELb1ELi128EEEEEEEEEvNT_6ParamsE,@"STO_CUDA_ENTRY STV_DEFAULT"
_ZN7cutlass13device_kernelIN5flash19enable_sm80_to_sm89INS1_16FlashAttnFwdSm80INS1_25CollectiveMainloopFwdSm80ILi8ELi1ELb0EN4cute5tupleIJNS5_1CILi128EEENS7_ILi64EEENS7_ILi256EEEEEELi256ENS_6half_tEfNS_4arch4Sm80ELb0ELb1ELb0ELb0ELb1ELb0ELb1ELb0EEENS1_21CollectiveEpilogueFwdINS6_IJS8_SA_S9_EEENS6_IJNS7_ILi1EEESI_SI_EEESC_SE_Li256ELb0ELb1ELb0ELb0EEENS1_19SingleTileSchedulerILb0ELb0ELb1ELi128EEEEEEEEEvNT_6ParamsE:
[----:B------:R-:W-:Y:S01]  /*0000*/  LDC R1, c[0x0][0x37c] ;  /* 0x0000df00ff017b82 */ /* 0x000fe20000000800 */
[----:B------:R-:W-:Y:S05]  /*0010*/  EXIT ;  /* 0x000000000000794d */ /* 0x000fea0003800000 */
.L_x_12:
        /* <DEDUP_REMOVED lines=14> */
.L_x_30:


//--------------------- .text._ZN7cutlass13device_kernelIN5flash19enable_sm80_to_sm89INS1_16FlashAttnFwdSm80INS1_25CollectiveMainloopFwdSm80ILi8ELi1ELb0EN4cute5tupleIJNS5_1CILi128EEENS7_ILi64EEENS7_ILi256EEEEEELi256ENS_6half_tEfNS_4arch4Sm80ELb0ELb1ELb0ELb1ELb1ELb0ELb1ELb0EEENS1_21CollectiveEpilogueFwdINS6_IJS8_SA_S9_EEENS6_IJNS7_ILi1EEESI_SI_EEESC_SE_Li256ELb1ELb1ELb0ELb0EEENS1_19SingleTileSchedulerILb1ELb0ELb1ELi128EEEEEEEEEvNT_6ParamsE --------------------------
	.section	.text._ZN7cutlass13device_kernelIN5flash19enable_sm80_to_sm89INS1_16FlashAttnFwdSm80INS1_25CollectiveMainloopFwdSm80ILi8ELi1ELb0EN4cute5tupleIJNS5_1CILi128EEENS7_ILi64EEENS7_ILi256EEEEEELi256ENS_6half_tEfNS_4arch4Sm80ELb0ELb1ELb0ELb1ELb1ELb0ELb1ELb0EEENS1_21CollectiveEpilogueFwdINS6_IJS8_SA_S9_EEENS6_IJNS7_ILi1EEESI_SI_EEESC_SE_Li256ELb1ELb1ELb0ELb0EEENS1_19SingleTileSchedulerILb1ELb0ELb1ELi128EEEEEEEEEvNT_6ParamsE,"ax",@progbits
	.align	128
.text._ZN7cutlass13device_kernelIN5flash19enable_sm80_to_sm89INS1_16FlashAttnFwdSm80INS1_25CollectiveMainloopFwdSm80ILi8ELi1ELb0EN4cute5tupleIJNS5_1CILi128EEENS7_ILi64EEENS7_ILi256EEEEEELi256ENS_6half_tEfNS_4arch4Sm80ELb0ELb1ELb0ELb1ELb1ELb0ELb1ELb0EEENS1_21CollectiveEpilogueFwdINS6_IJS8_SA_S9_EEENS6_IJNS7_ILi1EEESI_SI_EEESC_SE_Li256ELb1ELb1ELb0ELb0EEENS1_19SingleTileSchedulerILb1ELb0ELb1ELi128EEEEEEEEEvNT_6ParamsE:
        .type           _ZN7cutlass13device_kernelIN5flash19enable_sm80_to_sm89INS1_16FlashAttnFwdSm80INS1_25CollectiveMainloopFwdSm80ILi8ELi1ELb0EN4cute5tupleIJNS5_1CILi128EEENS7_ILi64EEENS7_ILi256EEEEEELi256ENS_6half_tEfNS_4arch4Sm80ELb0ELb1ELb0ELb1ELb1ELb0ELb1ELb0EEENS1_21CollectiveEpilogueFwdINS6_IJS8_SA_S9_EEENS6_IJNS7_ILi1EEESI_SI_EEESC_SE_Li256ELb1ELb1ELb0ELb0EEENS1_19SingleTileSchedulerILb1ELb0ELb1ELi128EEEEEEEEEvNT_6ParamsE,@function
        .size           _ZN7cutlass13device_kernelIN5flash19enable_sm80_to_sm89INS1_16FlashAttnFwdSm80INS1_25CollectiveMainloopFwdSm80ILi8ELi1ELb0EN4cute5tupleIJNS5_1CILi128EEENS7_ILi64EEENS7_ILi256EEEEEELi256ENS_6half_tEfNS_4arch4Sm80ELb0ELb1ELb0ELb1ELb1ELb0ELb1ELb0EEENS1_21CollectiveEpilogueFwdINS6_IJS8_SA_S9_EEENS6_IJNS7_ILi1EEESI_SI_EEESC_SE_Li256ELb1ELb1ELb0ELb0EEENS1_19SingleTileSchedulerILb1ELb0ELb1ELi128EEEEEEEEEvNT_6ParamsE,(.L_x_31 - _ZN7cutlass13device_kernelIN5flash19enable_sm80_to_sm89INS1_16FlashAttnFwdSm80INS1_25CollectiveMainloopFwdSm80ILi8ELi1ELb0EN4cute5tupleIJNS5_1CILi128EEENS7_ILi64EEENS7_ILi256EEEEEELi256ENS_6half_tEfNS_4arch4Sm80ELb0ELb1ELb0ELb1ELb1ELb0ELb1ELb0EEENS1_21CollectiveEpilogueFwdINS6_IJS8_SA_S9_EEENS6_IJNS7_ILi1EEESI_SI_EEESC_SE_Li256ELb1ELb1ELb0ELb0EEENS1_19SingleTileSchedulerILb1ELb0ELb1ELi128EEEEEEEEEvNT_6ParamsE)
        .other          _ZN7cutlass13device_kernelIN5flash19enable_sm80_to_sm89INS1_16FlashAttnFwdSm80INS1_25CollectiveMainloopFwdSm80ILi8ELi1ELb0EN4cute5tupleIJNS5_1CILi128EEENS7_ILi64EEENS7_ILi256EEEEEELi256ENS_6half_tEfNS_4arch4Sm80ELb0ELb1ELb0ELb1ELb1ELb0ELb1ELb0EEENS1_21CollectiveEpilogueFwdINS6_IJS8_SA_S9_EEENS6_IJNS7_ILi1EEESI_SI_EEESC_SE_Li256ELb1ELb1ELb0ELb0EEENS1_19SingleTileSchedulerILb1ELb0ELb1ELi128EEEEEEEEEvNT_6ParamsE,@"STO_CUDA_ENTRY STV_DEFAULT"
_ZN7cutlass13device_kernelIN5flash19enable_sm80_to_sm89INS1_16FlashAttnFwdSm80INS1_25CollectiveMainloopFwdSm80ILi8ELi1ELb0EN4cute5tupleIJNS5_1CILi128EEENS7_ILi64EEENS7_ILi256EEEEEELi256ENS_6half_tEfNS_4arch4Sm80ELb0ELb1ELb0ELb1ELb1ELb0ELb1ELb0EEENS1_21CollectiveEpilogueFwdINS6_IJS8_SA_S9_EEENS6_IJNS7_ILi1EEESI_SI_EEESC_SE_Li256ELb1ELb1ELb0ELb0EEENS1_19SingleTileSchedulerILb1ELb0ELb1ELi128EEEEEEEEEvNT_6ParamsE:
[----:B------:R-:W-:Y:S01]  /*0000*/  LDC R1, c[0x0][0x37c] ;  /* 0x0000df00ff017b82 */ /* 0x000fe20000000800 */
[----:B------:R-:W-:Y:S05]  /*0010*/  EXIT ;  /* 0x000000000000794d */ /* 0x000fea0003800000 */
.L_x_13:
        /* <DEDUP_REMOVED lines=14> */
.L_x_31:


//--------------------- .text._ZN7cutlass13device_kernelIN5flash19enable_sm80_to_sm89INS1_16FlashAttnFwdSm80INS1_25CollectiveMainloopFwdSm80ILi8ELi1ELb0EN4cute5tupleIJNS5_1CILi128EEENS7_ILi48EEENS7_ILi256EEEEEELi256ENS_6half_tEfNS_4arch4Sm80ELb0ELb1ELb0ELb1ELb1ELb1ELb1ELb0EEENS1_21CollectiveEpilogueFwdINS6_IJS8_SA_S9_EEENS6_IJNS7_ILi1EEESI_SI_EEESC_SE_Li256ELb1ELb1ELb0ELb0EEENS1_19SingleTileSchedulerILb1ELb0ELb1ELi128EEEEEEEEEvNT_6ParamsE --------------------------
	.section	.text._ZN7cutlass13device_kernelIN5flash19enable_sm80_to_sm89INS1_16FlashAttnFwdSm80INS1_25CollectiveMainloopFwdSm80ILi8ELi1ELb0EN4cute5tupleIJNS5_1CILi128EEENS7_ILi48EEENS7_ILi256EEEEEELi256ENS_6half_tEfNS_4arch4Sm80ELb0ELb1ELb0ELb1ELb1ELb1ELb1ELb0EEENS1_21CollectiveEpilogueFwdINS6_IJS8_SA_S9_EEENS6_IJNS7_ILi1EEESI_SI_EEESC_SE_Li256ELb1ELb1ELb0ELb0EEENS1_19SingleTileSchedulerILb1ELb0ELb1ELi128EEEEEEEEEvNT_6ParamsE,"ax",@progbits
	.align	128
.text._ZN7cutlass13device_kernelIN5flash19enable_sm80_to_sm89INS1_16FlashAttnFwdSm80INS1_25CollectiveMainloopFwdSm80ILi8ELi1ELb0EN4cute5tupleIJNS5_1CILi128EEENS7_ILi48EEENS7_ILi256EEEEEELi256ENS_6half_tEfNS_4arch4Sm80ELb0ELb1ELb0ELb1ELb1ELb1ELb1ELb0EEENS1_21CollectiveEpilogueFwdINS6_IJS8_SA_S9_EEENS6_IJNS7_ILi1EEESI_SI_EEESC_SE_Li256ELb1ELb1ELb0ELb0EEENS1_19SingleTileSchedulerILb1ELb0ELb1ELi128EEEEEEEEEvNT_6ParamsE:
        .type           _ZN7cutlass13device_kernelIN5flash19enable_sm80_to_sm89INS1_16FlashAttnFwdSm80INS1_25CollectiveMainloopFwdSm80ILi8ELi1ELb0EN4cute5tupleIJNS5_1CILi128EEENS7_ILi48EEENS7_ILi256EEEEEELi256ENS_6half_tEfNS_4arch4Sm80ELb0ELb1ELb0ELb1ELb1ELb1ELb1ELb0EEENS1_21CollectiveEpilogueFwdINS6_IJS8_SA_S9_EEENS6_IJNS7_ILi1EEESI_SI_EEESC_SE_Li256ELb1ELb1ELb0ELb0EEENS1_19SingleTileSchedulerILb1ELb0ELb1ELi128EEEEEEEEEvNT_6ParamsE,@function
        .size           _ZN7cutlass13device_kernelIN5flash19enable_sm80_to_sm89INS1_16FlashAttnFwdSm80INS1_25CollectiveMainloopFwdSm80ILi8ELi1ELb0EN4cute5tupleIJNS5_1CILi128EEENS7_ILi48EEENS7_ILi256EEEEEELi256ENS_6half_tEfNS_4arch4Sm80ELb0ELb1ELb0ELb1ELb1ELb1ELb1ELb0EEENS1_21CollectiveEpilogueFwdINS6_IJS8_SA_S9_EEENS6_IJNS7_ILi1EEESI_SI_EEESC_SE_Li256ELb1ELb1ELb0ELb0EEENS1_19SingleTileSchedulerILb1ELb0ELb1ELi128EEEEEEEEEvNT_6ParamsE,(.L_x_32 - _ZN7cutlass13device_kernelIN5flash19enable_sm80_to_sm89INS1_16FlashAttnFwdSm80INS1_25CollectiveMainloopFwdSm80ILi8ELi1ELb0EN4cute5tupleIJNS5_1CILi128EEENS7_ILi48EEENS7_ILi256EEEEEELi256ENS_6half_tEfNS_4arch4Sm80ELb0ELb1ELb0ELb1ELb1ELb1ELb1ELb0EEENS1_21CollectiveEpilogueFwdINS6_IJS8_SA_S9_EEENS6_IJNS7_ILi1EEESI_SI_EEESC_SE_Li256ELb1ELb1ELb0ELb0EEENS1_19SingleTileSchedulerILb1ELb0ELb1ELi128EEEEEEEEEvNT_6ParamsE)
        .other          _ZN7cutlass13device_kernelIN5flash19enable_sm80_to_sm89INS1_16FlashAttnFwdSm80INS1_25CollectiveMainloopFwdSm80ILi8ELi1ELb0EN4cute5tupleIJNS5_1CILi128EEENS7_ILi48EEENS7_ILi256EEEEEELi256ENS_6half_tEfNS_4arch4Sm80ELb0ELb1ELb0ELb1ELb1ELb1ELb1ELb0EEENS1_21CollectiveEpilogueFwdINS6_IJS8_SA_S9_EEENS6_IJNS7_ILi1EEESI_SI_EEESC_SE_Li256ELb1ELb1ELb0ELb0EEENS1_19SingleTileSchedulerILb1ELb0ELb1ELi128EEEEEEEEEvNT_6ParamsE,@"STO_CUDA_ENTRY STV_DEFAULT"
_ZN7cutlass13device_kernelIN5flash19enable_sm80_to_sm89INS1_16FlashAttnFwdSm80INS1_25CollectiveMainloopFwdSm80ILi8ELi1ELb0EN4cute5tupleIJNS5_1CILi128EEENS7_ILi48EEENS7_ILi256EEEEEELi256ENS_6half_tEfNS_4arch4Sm80ELb0ELb1ELb0ELb1ELb1ELb1ELb1ELb0EEENS1_21CollectiveEpilogueFwdINS6_IJS8_SA_S9_EEENS6_IJNS7_ILi1EEESI_SI_EEESC_SE_Li256ELb1ELb1ELb0ELb0EEENS1_19SingleTileSchedulerILb1ELb0ELb1ELi128EEEEEEEEEvNT_6ParamsE:
[----:B------:R-:W-:Y:S01]  /*0000*/  LDC R1, c[0x0][0x37c] ;  /* 0x0000df00ff017b82 */ /* 0x000fe20000000800 */
[----:B------:R-:W-:Y:S05]  /*0010*/  EXIT ;  /* 0x000000000000794d */ /* 0x000fea0003800000 */
.L_x_14:
        /* <DEDUP_REMOVED lines=14> */
.L_x_32:


//--------------------- .text._ZN7cutlass13device_kernelIN5flash19enable_sm80_to_sm89INS1_16FlashAttnFwdSm80INS1_25CollectiveMainloopFwdSm80ILi8ELi1ELb0EN4cute5tupleIJNS5_1CILi128EEENS7_ILi96EEENS7_ILi256EEEEEELi256ENS_6half_tEfNS_4arch4Sm80ELb1ELb0ELb0ELb0ELb1ELb0ELb1ELb0EEENS1_21CollectiveEpilogueFwdINS6_IJS8_SA_S9_EEENS6_IJNS7_ILi1EEESI_SI_EEESC_SE_Li256ELb0ELb1ELb0ELb0EEENS1_30DynamicPersistentTileSchedulerILi256ELi256ELb0ELb1ELb0EEEEEEEEEvNT_6ParamsE --------------------------
	.section	.text._ZN7cutlass13device_kernelIN5flash19enable_sm80_to_sm89INS1_16FlashAttnFwdSm80INS1_25CollectiveMainloopFwdSm80ILi8ELi1ELb0EN4cute5tupleIJNS5_1CILi128EEENS7_ILi96EEENS7_ILi256EEEEEELi256ENS_6half_tEfNS_4arch4Sm80ELb1ELb0ELb0ELb0ELb1ELb0ELb1ELb0EEENS1_21CollectiveEpilogueFwdINS6_IJS8_SA_S9_EEENS6_IJNS7_ILi1EEESI_SI_EEESC_SE_Li256ELb0ELb1ELb0ELb0EEENS1_30DynamicPersistentTileSchedulerILi256ELi256ELb0ELb1ELb0EEEEEEEEEvNT_6ParamsE,"ax",@progbits
	.align	128
.text._ZN7cutlass13device_kernelIN5flash19enable_sm80_to_sm89INS1_16FlashAttnFwdSm80INS1_25CollectiveMainloopFwdSm80ILi8ELi1ELb0EN4cute5tupleIJNS5_1CILi128EEENS7_ILi96EEENS7_ILi256EEEEEELi256ENS_6half_tEfNS_4arch4Sm80ELb1ELb0ELb0ELb0ELb1ELb0ELb1ELb0EEENS1_21CollectiveEpilogueFwdINS6_IJS8_SA_S9_EEENS6_IJNS7_ILi1EEESI_SI_EEESC_SE_Li256ELb0ELb1ELb0ELb0EEENS1_30DynamicPersistentTileSchedulerILi256ELi256ELb0ELb1ELb0EEEEEEEEEvNT_6ParamsE:
        .type           _ZN7cutlass13device_kernelIN5flash19enable_sm80_to_sm89INS1_16FlashAttnFwdSm80INS1_25CollectiveMainloopFwdSm80ILi8ELi1ELb0EN4cute5tupleIJNS5_1CILi128EEENS7_ILi96EEENS7_ILi256EEEEEELi256ENS_6half_tEfNS_4arch4Sm80ELb1ELb0ELb0ELb0ELb1ELb0ELb1ELb0EEENS1_21CollectiveEpilogueFwdINS6_IJS8_SA_S9_EEENS6_IJNS7_ILi1EEESI_SI_EEESC_SE_Li256ELb0ELb1ELb0ELb0EEENS1_30DynamicPersistentTileSchedulerILi256ELi256ELb0ELb1ELb0EEEEEEEEEvNT_6ParamsE,@function
        .size           _ZN7cutlass13device_kernelIN5flash19enable_sm80_to_sm89INS1_16FlashAttnFwdSm80INS1_25CollectiveMainloopFwdSm80ILi8ELi1ELb0EN4cute5tupleIJNS5_1CILi128EEENS7_ILi96EEENS7_ILi256EEEEEELi256ENS_6half_tEfNS_4arch4Sm80ELb1ELb0ELb0ELb0ELb1ELb0ELb1ELb0EEENS1_21CollectiveEpilogueFwdINS6_IJS8_SA_S9_EEENS6_IJNS7_ILi1EEESI_SI_EEESC_SE_Li256ELb0ELb1ELb0ELb0EEENS1_30DynamicPersistentTileSchedulerILi256ELi256ELb0ELb1ELb0EEEEEEEEEvNT_6ParamsE,(.L_x_33 - _ZN7cutlass13device_kernelIN5flash19enable_sm80_to_sm89INS1_16FlashAttnFwdSm80INS1_25CollectiveMainloopFwdSm80ILi8ELi1ELb0EN4cute5tupleIJNS5_1CILi128EEENS7_ILi96EEENS7_ILi256EEEEEELi256ENS_6half_tEfNS_4arch4Sm80ELb1ELb0ELb0ELb0ELb1ELb0ELb1ELb0EEENS1_21CollectiveEpilogueFwdINS6_IJS8_SA_S9_EEENS6_IJNS7_ILi1EEESI_SI_EEESC_SE_Li256ELb0ELb1ELb0ELb0EEENS1_30DynamicPersistentTileSchedulerILi256ELi256ELb0ELb1ELb0EEEEEEEEEvNT_6ParamsE)
        .other          _ZN7cutlass13device_kernelIN5flash19enable_sm80_to_sm89INS1_16FlashAttnFwdSm80INS1_25CollectiveMainloopFwdSm80ILi8ELi1ELb0EN4cute5tupleIJNS5_1CILi128EEENS7_ILi96EEENS7_ILi256EEEEEELi256ENS_6half_tEfNS_4arch4Sm80ELb1ELb0ELb0ELb0ELb1ELb0ELb1ELb0EEENS1_21CollectiveEpilogueFwdINS6_IJS8_SA_S9_EEENS6_IJNS7_ILi1EEESI_SI_EEESC_SE_Li256ELb0ELb1ELb0ELb0EEENS1_30DynamicPersistentTileSchedulerILi256ELi256ELb0ELb1ELb0EEEEEEEEEvNT_6ParamsE,@"STO_CUDA_ENTRY STV_DEFAULT"
_ZN7cutlass13device_kernelIN5flash19enable_sm80_to_sm89INS1_16FlashAttnFwdSm80INS1_25CollectiveMainloopFwdSm80ILi8ELi1ELb0EN4cute5tupleIJNS5_1CILi128EEENS7_ILi96EEENS7_ILi256EEEEEELi256ENS_6half_tEfNS_4arch4Sm80ELb1ELb0ELb0ELb0ELb1ELb0ELb1ELb0EEENS1_21CollectiveEpilogueFwdINS6_IJS8_SA_S9_EEENS6_IJNS7_ILi1EEESI_SI_EEESC_SE_Li256ELb0ELb1ELb0ELb0EEENS1_30DynamicPersistentTileSchedulerILi256ELi256ELb0ELb1ELb0EEEEEEEEEvNT_6ParamsE:
[----:B------:R-:W-:Y:S01]  /*0000*/  LDC R1, c[0x0][0x37c] ;  /* 0x0000df00ff017b82 */ /* 0x000fe20000000800 */
[----:B------:R-:W-:Y:S05]  /*0010*/  EXIT ;  /* 0x000000000000794d */ /* 0x000fea0003800000 */
.L_x_15:
        /* <DEDUP_REMOVED lines=14> */
.L_x_33:


//--------------------- .text._ZN7cutlass13device_kernelIN5flash19enable_sm80_to_sm89INS1_16FlashAttnFwdSm80INS1_25CollectiveMainloopFwdSm80ILi8ELi1ELb0EN4cute5tupleIJNS5_1CILi128EEENS7_ILi96EEENS7_ILi256EEEEEELi256ENS_6half_tEfNS_4arch4Sm80ELb1ELb0ELb0ELb1ELb1ELb0ELb1ELb0EEENS1_21CollectiveEpilogueFwdINS6_IJS8_SA_S9_EEENS6_IJNS7_ILi1EEESI_SI_EEESC_SE_Li256ELb1ELb1ELb0ELb0EEENS1_19SingleTileSchedulerILb1ELb0ELb1ELi128EEEEEEEEEvNT_6ParamsE --------------------------
	.section	.text._ZN7cutlass13device_kernelIN5flash19enable_sm80_to_sm89INS1_16FlashAttnFwdSm80INS1_25CollectiveMainloopFwdSm80ILi8ELi1ELb0EN4cute5tupleIJNS5_1CILi128EEENS7_ILi96EEENS7_ILi256EEEEEELi256ENS_6half_tEfNS_4arch4Sm80ELb1ELb0ELb0ELb1ELb1ELb0ELb1ELb0EEENS1_21CollectiveEpilogueFwdINS6_IJS8_SA_S9_EEENS6_IJNS7_ILi1EEESI_SI_EEESC_SE_Li256ELb1ELb1ELb0ELb0EEENS1_19SingleTileSchedulerILb1ELb0ELb1ELi128EEEEEEEEEvNT_6ParamsE,"ax",@progbits
	.align	128
.text._ZN7cutlass13device_kernelIN5flash19enable_sm80_to_sm89INS1_16FlashAttnFwdSm80INS1_25CollectiveMainloopFwdSm80ILi8ELi1ELb0EN4cute5tupleIJNS5_1CILi128EEENS7_ILi96EEENS7_ILi256EEEEEELi256ENS_6half_tEfNS_4arch4Sm80ELb1ELb0ELb0ELb1ELb1ELb0ELb1ELb0EEENS1_21CollectiveEpilogueFwdINS6_IJS8_SA_S9_EEENS6_IJNS7_ILi1EEESI_SI_EEESC_SE_Li256ELb1ELb1ELb0ELb0EEENS1_19SingleTileSchedulerILb1ELb0ELb1ELi128EEEEEEEEEvNT_6ParamsE:
        .type           _ZN7cutlass13device_kernelIN5flash19enable_sm80_to_sm89INS1_16FlashAttnFwdSm80INS1_25CollectiveMainloopFwdSm80ILi8ELi1ELb0EN4cute5tupleIJNS5_1CILi128EEENS7_ILi96EEENS7_ILi256EEEEEELi256ENS_6half_tEfNS_4arch4Sm80ELb1ELb0ELb0ELb1ELb1ELb0ELb1ELb0EEENS1_21CollectiveEpilogueFwdINS6_IJS8_SA_S9_EEENS6_IJNS7_ILi1EEESI_SI_EEESC_SE_Li256ELb1ELb1ELb0ELb0EEENS1_19SingleTileSchedulerILb1ELb0ELb1ELi128EEEEEEEEEvNT_6ParamsE,@function
        .size           _ZN7cutlass13device_kernelIN5flash19enable_sm80_to_sm89INS1_16FlashAttnFwdSm80INS1_25CollectiveMainloopFwdSm80ILi8ELi1ELb0EN4cute5tupleIJNS5_1CILi128EEENS7_ILi96EEENS7_ILi256EEEEEELi256ENS_6half_tEfNS_4arch4Sm80ELb1ELb0ELb0ELb1ELb1ELb0ELb1ELb0EEENS1_21CollectiveEpilogueFwdINS6_IJS8_SA_S9_EEENS6_IJNS7_ILi1EEESI_SI_EEESC_SE_Li256ELb1ELb1ELb0ELb0EEENS1_19SingleTileSchedulerILb1ELb0ELb1ELi128EEEEEEEEEvNT_6ParamsE,(.L_x_34 - _ZN7cutlass13device_kernelIN5flash19enable_sm80_to_sm89INS1_16FlashAttnFwdSm80INS1_25CollectiveMainloopFwdSm80ILi8ELi1ELb0EN4cute5tupleIJNS5_1CILi128EEENS7_ILi96EEENS7_ILi256EEEEEELi256ENS_6half_tEfNS_4arch4Sm80ELb1ELb0ELb0ELb1ELb1ELb0ELb1ELb0EEENS1_21CollectiveEpilogueFwdINS6_IJS8_SA_S9_EEENS6_IJNS7_ILi1EEESI_SI_EEESC_SE_Li256ELb1ELb1ELb0ELb0EEENS1_19SingleTileSchedulerILb1ELb0ELb1ELi128EEEEEEEEEvNT_6ParamsE)
        .other          _ZN7cutlass13device_kernelIN5flash19enable_sm80_to_sm89INS1_16FlashAttnFwdSm80INS1_25CollectiveMainloopFwdSm80ILi8ELi1ELb0EN4cute5tupleIJNS5_1CILi128EEENS7_ILi96EEENS7_ILi256EEEEEELi256ENS_6half_tEfNS_4arch4Sm80ELb1ELb0ELb0ELb1ELb1ELb0ELb1ELb0EEENS1_21CollectiveEpilogueFwdINS6_IJS8_SA_S9_EEENS6_IJNS7_ILi1EEESI_SI_EEESC_SE_Li256ELb1ELb1ELb0ELb0EEENS1_19SingleTileSchedulerILb1ELb0ELb1ELi128EEEEEEEEEvNT_6ParamsE,@"STO_CUDA_ENTRY STV_DEFAULT"
_ZN7cutlass13device_kernelIN5flash19enable_sm80_to_sm89INS1_16FlashAttnFwdSm80INS1_25CollectiveMainloopFwdSm80ILi8ELi1ELb0EN4cute5tupleIJNS5_1CILi128EEENS7_ILi96EEENS7_ILi256EEEEEELi256ENS_6half_tEfNS_4arch4Sm80ELb1ELb0ELb0ELb1ELb1ELb0ELb1ELb0EEENS1_21CollectiveEpilogueFwdINS6_IJS8_SA_S9_EEENS6_IJNS7_ILi1EEESI_SI_EEESC_SE_Li256ELb1ELb1ELb0ELb0EEENS1_19SingleTileSchedulerILb1ELb0ELb1ELi128EEEEEEEEEvNT_6ParamsE:
[----:B------:R-:W-:Y:S01]  /*0000*/  LDC R1, c[0x0][0x37c] ;  /* 0x0000df00ff017b82 */ /* 0x000fe20000000800 */
[----:B------:R-:W-:Y:S05]  /*0010*/  EXIT ;  /* 0x000000000000794d */ /* 0x000fea0003800000 */
.L_x_16:
        /* <DEDUP_REMOVED lines=14> */
.L_x_34:


//--------------------- .text._ZN7cutlass13device_kernelIN5flash19enable_sm80_to_sm89INS1_16FlashAttnFwdSm80INS1_25CollectiveMainloopFwdSm80ILi8ELi1ELb0EN4cute5tupleIJNS5_1CILi128EEENS7_ILi48EEENS7_ILi256EEEEEELi256ENS_6half_tEfNS_4arch4Sm80ELb1ELb0ELb0ELb1ELb1ELb1ELb1ELb0EEENS1_21CollectiveEpilogueFwdINS6_IJS8_SA_S9_EEENS6_IJNS7_ILi1EEESI_SI_EEESC_SE_Li256ELb1ELb1ELb0ELb0EEENS1_19SingleTileSchedulerILb1ELb0ELb1ELi128EEEEEEEEEvNT_6ParamsE --------------------------
	.section	.text._ZN7cutlass13device_kernelIN5flash19enable_sm80_to_sm89INS1_16FlashAttnFwdSm80INS1_25CollectiveMainloopFwdSm80ILi8ELi1ELb0EN4cute5tupleIJNS5_1CILi128EEENS7_ILi48EEENS7_ILi256EEEEEELi256ENS_6half_tEfNS_4arch4Sm80ELb1ELb0ELb0ELb1ELb1ELb1ELb1ELb0EEENS1_21CollectiveEpilogueFwdINS6_IJS8_SA_S9_EEENS6_IJNS7_ILi1EEESI_SI_EEESC_SE_Li256ELb1ELb1ELb0ELb0EEENS1_19SingleTileSchedulerILb1ELb0ELb1ELi128EEEEEEEEEvNT_6ParamsE,"ax",@progbits
	.align	128
.text._ZN7cutlass13device_kernelIN5flash19enable_sm80_to_sm89INS1_16FlashAttnFwdSm80INS1_25CollectiveMainloopFwdSm80ILi8ELi1ELb0EN4cute5tupleIJNS5_1CILi128EEENS7_ILi48EEENS7_ILi256EEEEEELi256ENS_6half_tEfNS_4arch4Sm80ELb1ELb0ELb0ELb1ELb1ELb1ELb1ELb0EEENS1_21CollectiveEpilogueFwdINS6_IJS8_SA_S9_EEENS6_IJNS7_ILi1EEESI_SI_EEESC_SE_Li256ELb1ELb1ELb0ELb0EEENS1_19SingleTileSchedulerILb1ELb0ELb1ELi128EEEEEEEEEvNT_6ParamsE:
        .type           _ZN7cutlass13device_kernelIN5flash19enable_sm80_to_sm89INS1_16FlashAttnFwdSm80INS1_25CollectiveMainloopFwdSm80ILi8ELi1ELb0EN4cute5tupleIJNS5_1CILi128EEENS7_ILi48EEENS7_ILi256EEEEEELi256ENS_6half_tEfNS_4arch4Sm80ELb1ELb0ELb0ELb1ELb1ELb1ELb1ELb0EEENS1_21CollectiveEpilogueFwdINS6_IJS8_SA_S9_EEENS6_IJNS7_ILi1EEESI_SI_EEESC_SE_Li256ELb1ELb1ELb0ELb0EEENS1_19SingleTileSchedulerILb1ELb0ELb1ELi128EEEEEEEEEvNT_6ParamsE,@function
        .size           _ZN7cutlass13device_kernelIN5flash19enable_sm80_to_sm89INS1_16FlashAttnFwdSm80INS1_25CollectiveMainloopFwdSm80ILi8ELi1ELb0EN4cute5tupleIJNS5_1CILi128EEENS7_ILi48EEENS7_ILi256EEEEEELi256ENS_6half_tEfNS_4arch4Sm80ELb1ELb0ELb0ELb1ELb1ELb1ELb1ELb0EEENS1_21CollectiveEpilogueFwdINS6_IJS8_SA_S9_EEENS6_IJNS7_ILi1EEESI_SI_EEESC_SE_Li256ELb1ELb1ELb0ELb0EEENS1_19SingleTileSchedulerILb1ELb0ELb1ELi128EEEEEEEEEvNT_6ParamsE,(.L_x_35 - _ZN7cutlass13device_kernelIN5flash19enable_sm80_to_sm89INS1_16FlashAttnFwdSm80INS1_25CollectiveMainloopFwdSm80ILi8ELi1ELb0EN4cute5tupleIJNS5_1CILi128EEENS7_ILi48EEENS7_ILi256EEEEEELi256ENS_6half_tEfNS_4arch4Sm80ELb1ELb0ELb0ELb1ELb1ELb1ELb1ELb0EEENS1_21CollectiveEpilogueFwdINS6_IJS8_SA_S9_EEENS6_IJNS7_ILi1EEESI_SI_EEESC_SE_Li256ELb1ELb1ELb0ELb0EEENS1_19SingleTileSchedulerILb1ELb0ELb1ELi128EEEEEEEEEvNT_6ParamsE)
        .other          _ZN7cutlass13device_kernelIN5flash19enable_sm80_to_sm89INS1_16FlashAttnFwdSm80INS1_25CollectiveMainloopFwdSm80ILi8ELi1ELb0EN4cute5tupleIJNS5_1CILi128EEENS7_ILi48EEENS7_ILi256EEEEEELi256ENS_6half_tEfNS_4arch4Sm80ELb1ELb0ELb0ELb1ELb1ELb1ELb1ELb0EEENS1_21CollectiveEpilogueFwdINS6_IJS8_SA_S9_EEENS6_IJNS7_ILi1EEESI_SI_EEESC_SE_Li256ELb1ELb1ELb0ELb0EEENS1_19SingleTileSchedulerILb1ELb0ELb1ELi128EEEEEEEEEvNT_6ParamsE,@"STO_CUDA_ENTRY STV_DEFAULT"
_ZN7cutlass13device_kernelIN5flash19enable_sm80_to_sm89INS1_16FlashAttnFwdSm80INS1_25CollectiveMainloopFwdSm80ILi8ELi1ELb0EN4cute5tupleIJNS5_1CILi128EEENS7_ILi48EEENS7_ILi256EEEEEELi256ENS_6half_tEfNS_4arch4Sm80ELb1ELb0ELb0ELb1ELb1ELb1ELb1ELb0EEENS1_21CollectiveEpilogueFwdINS6_IJS8_SA_S9_EEENS6_IJNS7_ILi1EEESI_SI_EEESC_SE_Li256ELb1ELb1ELb0ELb0EEENS1_19SingleTileSchedulerILb1ELb0ELb1ELi128EEEEEEEEEvNT_6ParamsE:
[----:B------:R-:W-:Y:S01]  /*0000*/  LDC R1, c[0x0][0x37c] ;  /* 0x0000df00ff017b82 */ /* 0x000fe20000000800 */
[----:B------:R-:W-:Y:S05]  /*0010*/  EXIT ;  /* 0x000000000000794d */ /* 0x000fea0003800000 */
.L_x_17:
        /* <DEDUP_REMOVED lines=14> */
.L_x_35:


//--------------------- .nv.shared.reserved.0     --------------------------
	.section	.nv.shared.reserved.0,"aw",@nobits
	.weak		__nv_reservedSMEM_offset_0_alias
	.size		__nv_reservedSMEM_offset_0_alias, 0, 64
	.other		__nv_reservedSMEM_offset_0_alias,@"STO_CUDA_RESERVED_SHARED STV_DEFAULT"
__nv_reservedSMEM_offset_0_alias:
	.zero		0
	.zero		64


//--------------------- .nv.global                --------------------------
	.section	.nv.global,"aw",@nobits
.nv.global:
	.type		_ZN72_INTERNAL_412d4e01_36_flash_fwd_hdim256_fp16_paged_sm80_cu_49158569_32194cute1_E,@object
	.size		_ZN72_INTERNAL_412d4e01_36_flash_fwd_hdim256_fp16_paged_sm80_cu_49158569_32194cute1_E,(_ZN72_INTERNAL_412d4e01_36_flash_fwd_hdim256_fp16_paged_sm80_cu_49158569_32194cuda3std3__45__cpo6cbeginE - _ZN72_INTERNAL_412d4e01_36_flash_fwd_hdim256_fp16_paged_sm80_cu_49158569_32194cute1_E)
_ZN72_INTERNAL_412d4e01_36_flash_fwd_hdim256_fp16_paged_sm80_cu_49158569_32194cute1_E:
	.zero		1
	.type		_ZN72_INTERNAL_412d4e01_36_flash_fwd_hdim256_fp16_paged_sm80_cu_49158569_32194cuda3std3__45__cpo6cbeginE,@object
	.size		_ZN72_INTERNAL_412d4e01_36_flash_fwd_hdim256_fp16_paged_sm80_cu_49158569_32194cuda3std3__45__cpo6cbeginE,(_ZN72_INTERNAL_412d4e01_36_flash_fwd_hdim256_fp16_paged_sm80_cu_49158569_32194cuda3std3__48in_placeE - _ZN72_INTERNAL_412d4e01_36_flash_fwd_hdim256_fp16_paged_sm80_cu_49158569_32194cuda3std3__45__cpo6cbeginE)
_ZN72_INTERNAL_412d4e01_36_flash_fwd_hdim256_fp16_paged_sm80_cu_49158569_32194cuda3std3__45__cpo6cbeginE:
	.zero		1
	.type		_ZN72_INTERNAL_412d4e01_36_flash_fwd_hdim256_fp16_paged_sm80_cu_49158569_32194cuda3std3__48in_placeE,@object
	.size		_ZN72_INTERNAL_412d4e01_36_flash_fwd_hdim256_fp16_paged_sm80_cu_49158569_32194cuda3std3__48in_placeE,(_ZN72_INTERNAL_412d4e01_36_flash_fwd_hdim256_fp16_paged_sm80_cu_49158569_32194cuda3std6ranges3__45__cpo9iter_moveE - _ZN72_INTERNAL_412d4e01_36_flash_fwd_hdim256_fp16_paged_sm80_cu_49158569_32194cuda3std3__48in_placeE)
_ZN72_INTERNAL_412d4e01_36_flash_fwd_hdim256_fp16_paged_sm80_cu_49158569_32194cuda3std3__48in_placeE:
	.zero		1
	.type		_ZN72_INTERNAL_412d4e01_36_flash_fwd_hdim256_fp16_paged_sm80_cu_49158569_32194cuda3std6ranges3__45__cpo9iter_moveE,@object
	.size		_ZN72_INTERNAL_412d4e01_36_flash_fwd_hdim256_fp16_paged_sm80_cu_49158569_32194cuda3std6ranges3__45__cpo9iter_moveE,(_ZN72_INTERNAL_412d4e01_36_flash_fwd_hdim256_fp16_paged_sm80_cu_49158569_32194cuda3std3__45__cpo5beginE - _ZN72_INTERNAL_412d4e01_36_flash_fwd_hdim256_fp16_paged_sm80_cu_49158569_32194cuda3std6ranges3__45__cpo9iter_moveE)
_ZN72_INTERNAL_412d4e01_36_flash_fwd_hdim256_fp16_paged_sm80_cu_49158569_32194cuda3std6ranges3__45__cpo9iter_moveE:
	.zero		1
	.type		_ZN72_INTERNAL_412d4e01_36_flash_fwd_hdim256_fp16_paged_sm80_cu_49158569_32194cuda3std3__45__cpo5beginE,@object
	.size		_ZN72_INTERNAL_412d4e01_36_flash_fwd_hdim256_fp16_paged_sm80_cu_49158569_32194cuda3std3__45__cpo5beginE,(_ZN72_INTERNAL_412d4e01_36_flash_fwd_hdim256_fp16_paged_sm80_cu_49158569_32194cuda3std3__474_GLOBAL__N__412d4e01_36_flash_fwd_hdim256_fp16_paged_sm80_cu_49158569_32196ignoreE - _ZN72_INTERNAL_412d4e01_36_flash_fwd_hdim256_fp16_paged_sm80_cu_49158569_32194cuda3std3__45__cpo5beginE)
_ZN72_INTERNAL_412d4e01_36_flash_fwd_hdim256_fp16_paged_sm80_cu_49158569_32194cuda3std3__45__cpo5beginE:
	.zero		1
	.type		_ZN72_INTERNAL_412d4e01_36_flash_fwd_hdim256_fp16_paged_sm80_cu_49158569_32194cuda3std3__474_GLOBAL__N__412d4e01_36_flash_fwd_hdim256_fp16_paged_sm80_cu_49158569_32196ignoreE,@object
	.size		_ZN72_INTERNAL_412d4e01_36_flash_fwd_hdim256_fp16_paged_sm80_cu_49158569_32194cuda3std3__474_GLOBAL__N__412d4e01_36_flash_fwd_hdim256_fp16_paged_sm80_cu_49158569_32196ignoreE,(_ZN72_INTERNAL_412d4e01_36_flash_fwd_hdim256_fp16_paged_sm80_cu_49158569_32194cute7productE - _ZN72_INTERNAL_412d4e01_36_flash_fwd_hdim256_fp16_paged_sm80_cu_49158569_32194cuda3std3__474_GLOBAL__N__412d4e01_36_flash_fwd_hdim256_fp16_paged_sm80_cu_49158569_32196ignoreE)
_ZN72_INTERNAL_412d4e01_36_flash_fwd_hdim256_fp16_paged_sm80_cu_49158569_32194cuda3std3__474_GLOBAL__N__412d4e01_36_flash_fwd_hdim256_fp16_paged_sm80_cu_49158569_32196ignoreE:
	.zero		1
	.type		_ZN72_INTERNAL_412d4e01_36_flash_fwd_hdim256_fp16_paged_sm80_cu_49158569_32194cute7productE,@object
	.size		_ZN72_INTERNAL_412d4e01_36_flash_fwd_hdim256_fp16_paged_sm80_cu_49158569_32194cute7productE,(_ZN72_INTERNAL_412d4e01_36_flash_fwd_hdim256_fp16_paged_sm80_cu_49158569_32194cuda3std3__45__cpo3endE - _ZN72_INTERNAL_412d4e01_36_flash_fwd_hdim256_fp16_paged_sm80_cu_49158569_32194cute7productE)
_ZN72_INTERNAL_412d4e01_36_flash_fwd_hdim256_fp16_paged_sm80_cu_49158569_32194cute7productE:
	.zero		1
	.type		_ZN72_INTERNAL_412d4e01_36_flash_fwd_hdim256_fp16_paged_sm80_cu_49158569_32194cuda3std3__45__cpo3endE,@object
	.size		_ZN72_INTERNAL_412d4e01_36_flash_fwd_hdim256_fp16_paged_sm80_cu_49158569_32194cuda3std3__45__cpo3endE,(_ZN72_INTERNAL_412d4e01_36_flash_fwd_hdim256_fp16_paged_sm80_cu_49158569_32194cuda3std3__419piecewise_constructE - _ZN72_INTERNAL_412d4e01_36_flash_fwd_hdim256_fp16_paged_sm80_cu_49158569_32194cuda3std3__45__cpo3endE)
_ZN72_INTERNAL_412d4e01_36_flash_fwd_hdim256_fp16_paged_sm80_cu_49158569_32194cuda3std3__45__cpo3endE:
	.zero		1
	.type		_ZN72_INTERNAL_412d4e01_36_flash_fwd_hdim256_fp16_paged_sm80_cu_49158569_32194cuda3std3__419piecewise_constructE,@object
	.size		_ZN72_INTERNAL_412d4e01_36_flash_fwd_hdim256_fp16_paged_sm80_cu_49158569_32194cuda3std3__419piecewise_constructE,(_ZN72_INTERNAL_412d4e01_36_flash_fwd_hdim256_fp16_paged_sm80_cu_49158569_32194cuda3std3__45__cpo4cendE - _ZN72_INTERNAL_412d4e01_36_flash_fwd_hdim256_fp16_paged_sm80_cu_49158569_32194cuda3std3__419piecewise_constructE)
_ZN72_INTERNAL_412d4e01_36_flash_fwd_hdim256_fp16_paged_sm80_cu_49158569_32194cuda3std3__419piecewise_constructE:
	.zero		1
	.type		_ZN72_INTERNAL_412d4e01_36_flash_fwd_hdim256_fp16_paged_sm80_cu_49158569_32194cuda3std3__45__cpo4cendE,@object
	.size		_ZN72_INTERNAL_412d4e01_36_flash_fwd_hdim256_fp16_paged_sm80_cu_49158569_32194cuda3std3__45__cpo4cendE,(_ZN72_INTERNAL_412d4e01_36_flash_fwd_hdim256_fp16_paged_sm80_cu_49158569_32194cuda3std6ranges3__45__cpo4swapE - _ZN72_INTERNAL_412d4e01_36_flash_fwd_hdim256_fp16_paged_sm80_cu_49158569_32194cuda3std3__45__cpo4cendE)
_ZN72_INTERNAL_412d4e01_36_flash_fwd_hdim256_fp16_paged_sm80_cu_49158569_32194cuda3std3__45__cpo4cendE:
	.zero		1
	.type		_ZN72_INTERNAL_412d4e01_36_flash_fwd_hdim256_fp16_paged_sm80_cu_49158569_32194cuda3std6ranges3__45__cpo4swapE,@object
	.size		_ZN72_INTERNAL_412d4e01_36_flash_fwd_hdim256_fp16_paged_sm80_cu_49158569_32194cuda3std6ranges3__45__cpo4swapE,(.L_7 - _ZN72_INTERNAL_412d4e01_36_flash_fwd_hdim256_fp16_paged_sm80_cu_49158569_32194cuda3std6ranges3__45__cpo4swapE)
_ZN72_INTERNAL_412d4e01_36_flash_fwd_hdim256_fp16_paged_sm80_cu_49158569_32194cuda3std6ranges3__45__cpo4swapE:
	.zero		1
.L_7:


//--------------------- .nv.constant0._ZN7cutlass13device_kernelIN5flash19enable_sm80_to_sm89INS1_16FlashAttnFwdSm80INS1_25CollectiveMainloopFwdSm80ILi8ELi1ELb1EN4cute5tupleIJNS5_1CILi128EEENS7_ILi64EEENS7_ILi256EEEEEELi256ENS_6half_tEfNS_4arch4Sm80ELb0ELb0ELb0ELb0ELb1ELb0ELb1ELb0EEENS1_21CollectiveEpilogueFwdINS6_IJS8_SA_S9_EEENS6_IJNS7_ILi1EEESI_SI_EEESC_SE_Li256ELb0ELb1ELb0ELb0EEENS1_19SingleTileSchedulerILb0ELb0ELb1ELi128EEEEEEEEEvNT_6ParamsE --------------------------
	.section	.nv.constant0._ZN7cutlass13device_kernelIN5flash19enable_sm80_to_sm89INS1_16FlashAttnFwdSm80INS1_25CollectiveMainloopFwdSm80ILi8ELi1ELb1EN4cute5tupleIJNS5_1CILi128EEENS7_ILi64EEENS7_ILi256EEEEEELi256ENS_6half_tEfNS_4arch4Sm80ELb0ELb0ELb0ELb0ELb1ELb0ELb1ELb0EEENS1_21CollectiveEpilogueFwdINS6_IJS8_SA_S9_EEENS6_IJNS7_ILi1EEESI_SI_EEESC_SE_Li256ELb0ELb1ELb0ELb0EEENS1_19SingleTileSchedulerILb0ELb0ELb1ELi128EEEEEEEEEvNT_6ParamsE,"a",@progbits
	.sectionflags	@""
	.align	4
.nv.constant0._ZN7cutlass13device_kernelIN5flash19enable_sm80_to_sm89INS1_16FlashAttnFwdSm80INS1_25CollectiveMainloopFwdSm80ILi8ELi1ELb1EN4cute5tupleIJNS5_1CILi128EEENS7_ILi64EEENS7_ILi256EEEEEELi256ENS_6half_tEfNS_4arch4Sm80ELb0ELb0ELb0ELb0ELb1ELb0ELb1ELb0EEENS1_21CollectiveEpilogueFwdINS6_IJS8_SA_S9_EEENS6_IJNS7_ILi1EEESI_SI_EEESC_SE_Li256ELb0ELb1ELb0ELb0EEENS1_19SingleTileSchedulerILb0ELb0ELb1ELi128EEEEEEEEEvNT_6ParamsE:
	.zero		1944


//--------------------- .nv.constant0._ZN7cutlass13device_kernelIN5flash19enable_sm80_to_sm89INS1_16FlashAttnFwdSm80INS1_25CollectiveMainloopFwdSm80ILi8ELi1ELb1EN4cute5tupleIJNS5_1CILi128EEENS7_ILi64EEENS7_ILi256EEEEEELi256ENS_6half_tEfNS_4arch4Sm80ELb0ELb0ELb0ELb1ELb1ELb0ELb1ELb0EEENS1_21CollectiveEpilogueFwdINS6_IJS8_SA_S9_EEENS6_IJNS7_ILi1EEESI_SI_EEESC_SE_Li256ELb1ELb1ELb0ELb0EEENS1_19SingleTileSchedulerILb1ELb0ELb1ELi128EEEEEEEEEvNT_6ParamsE --------------------------
	.section	.nv.constant0._ZN7cutlass13device_kernelIN5flash19enable_sm80_to_sm89INS1_16FlashAttnFwdSm80INS1_25CollectiveMainloopFwdSm80ILi8ELi1ELb1EN4cute5tupleIJNS5_1CILi128EEENS7_ILi64EEENS7_ILi256EEEEEELi256ENS_6half_tEfNS_4arch4Sm80ELb0ELb0ELb0ELb1ELb1ELb0ELb1ELb0EEENS1_21CollectiveEpilogueFwdINS6_IJS8_SA_S9_EEENS6_IJNS7_ILi1EEESI_SI_EEESC_SE_Li256ELb1ELb1ELb0ELb0EEENS1_19SingleTileSchedulerILb1ELb0ELb1ELi128EEEEEEEEEvNT_6ParamsE,"a",@progbits
	.sectionflags	@""
	.align	4
.nv.constant0._ZN7cutlass13device_kernelIN5flash19enable_sm80_to_sm89INS1_16FlashAttnFwdSm80INS1_25CollectiveMainloopFwdSm80ILi8ELi1ELb1EN4cute5tupleIJNS5_1CILi128EEENS7_ILi64EEENS7_ILi256EEEEEELi256ENS_6half_tEfNS_4arch4Sm80ELb0ELb0ELb0ELb1ELb1ELb0ELb1ELb0EEENS1_21CollectiveEpilogueFwdINS6_IJS8_SA_S9_EEENS6_IJNS7_ILi1EEESI_SI_EEESC_SE_Li256ELb1ELb1ELb0ELb0EEENS1_19SingleTileSchedulerILb1ELb0ELb1ELi128EEEEEEEEEvNT_6ParamsE:
	.zero		1944


//--------------------- .nv.constant0._ZN7cutlass13device_kernelIN5flash19enable_sm80_to_sm89INS1_16FlashAttnFwdSm80INS1_25CollectiveMainloopFwdSm80ILi8ELi1ELb0EN4cute5tupleIJNS5_1CILi128EEENS7_ILi32EEENS7_ILi256EEEEEELi256ENS_6half_tEfNS_4arch4Sm80ELb0ELb0ELb0ELb1ELb1ELb1ELb1ELb0EEENS1_21CollectiveEpilogueFwdINS6_IJS8_SA_S9_EEENS6_IJNS7_ILi1EEESI_SI_EEESC_SE_Li256ELb1ELb1ELb0ELb0EEENS1_19SingleTileSchedulerILb1ELb0ELb1ELi128EEEEEEEEEvNT_6ParamsE --------------------------
	.section	.nv.constant0._ZN7cutlass13device_kernelIN5flash19enable_sm80_to_sm89INS1_16FlashAttnFwdSm80INS1_25CollectiveMainloopFwdSm80ILi8ELi1ELb0EN4cute5tupleIJNS5_1CILi128EEENS7_ILi32EEENS7_ILi256EEEEEELi256ENS_6half_tEfNS_4arch4Sm80ELb0ELb0ELb0ELb1ELb1ELb1ELb1ELb0EEENS1_21CollectiveEpilogueFwdINS6_IJS8_SA_S9_EEENS6_IJNS7_ILi1EEESI_SI_EEESC_SE_Li256ELb1ELb1ELb0ELb0EEENS1_19SingleTileSchedulerILb1ELb0ELb1ELi128EEEEEEEEEvNT_6ParamsE,"a",@progbits
	.sectionflags	@""
	.align	4
.nv.constant0._ZN7cutlass13device_kernelIN5flash19enable_sm80_to_sm89INS1_16FlashAttnFwdSm80INS1_25CollectiveMainloopFwdSm80ILi8ELi1ELb0EN4cute5tupleIJNS5_1CILi128EEENS7_ILi32EEENS7_ILi256EEEEEELi256ENS_6half_tEfNS_4arch4Sm80ELb0ELb0ELb0ELb1ELb1ELb1ELb1ELb0EEENS1_21CollectiveEpilogueFwdINS6_IJS8_SA_S9_EEENS6_IJNS7_ILi1EEESI_SI_EEESC_SE_Li256ELb1ELb1ELb0ELb0EEENS1_19SingleTileSchedulerILb1ELb0ELb1ELi128EEEEEEEEEvNT_6ParamsE:
	.zero		1944


//--------------------- .nv.constant0._ZN7cutlass13device_kernelIN5flash19enable_sm80_to_sm89INS1_16FlashAttnFwdSm80INS1_25CollectiveMainloopFwdSm80ILi8ELi1ELb1EN4cute5tupleIJNS5_1CILi128EEENS7_ILi48EEENS7_ILi256EEEEEELi256ENS_6half_tEfNS_4arch4Sm80ELb0ELb1ELb0ELb0ELb1ELb0ELb1ELb0EEENS1_21CollectiveEpilogueFwdINS6_IJS8_SA_S9_EEENS6_IJNS7_ILi1EEESI_SI_EEESC_SE_Li256ELb0ELb1ELb0ELb0EEENS1_19SingleTileSchedulerILb0ELb0ELb1ELi128EEEEEEEEEvNT_6ParamsE --------------------------
	.section	.nv.constant0._ZN7cutlass13device_kernelIN5flash19enable_sm80_to_sm89INS1_16FlashAttnFwdSm80INS1_25CollectiveMainloopFwdSm80ILi8ELi1ELb1EN4cute5tupleIJNS5_1CILi128EEENS7_ILi48EEENS7_ILi256EEEEEELi256ENS_6half_tEfNS_4arch4Sm80ELb0ELb1ELb0ELb0ELb1ELb0ELb1ELb0EEENS1_21CollectiveEpilogueFwdINS6_IJS8_SA_S9_EEENS6_IJNS7_ILi1EEESI_SI_EEESC_SE_Li256ELb0ELb1ELb0ELb0EEENS1_19SingleTileSchedulerILb0ELb0ELb1ELi128EEEEEEEEEvNT_6ParamsE,"a",@progbits
	.sectionflags	@""
	.align	4
.nv.constant0._ZN7cutlass13device_kernelIN5flash19enable_sm80_to_sm89INS1_16FlashAttnFwdSm80INS1_25CollectiveMainloopFwdSm80ILi8ELi1ELb1EN4cute5tupleIJNS5_1CILi128EEENS7_ILi48EEENS7_ILi256EEEEEELi256ENS_6half_tEfNS_4arch4Sm80ELb0ELb1ELb0ELb0ELb1ELb0ELb1ELb0EEENS1_21CollectiveEpilogueFwdINS6_IJS8_SA_S9_EEENS6_IJNS7_ILi1EEESI_SI_EEESC_SE_Li256ELb0ELb1ELb0ELb0EEENS1_19SingleTileSchedulerILb0ELb0ELb1ELi128EEEEEEEEEvNT_6ParamsE:
	.zero		1944


//--------------------- .nv.constant0._ZN7cutlass13device_kernelIN5flash19enable_sm80_to_sm89INS1_16FlashAttnFwdSm80INS1_25CollectiveMainloopFwdSm80ILi8ELi1ELb1EN4cute5tupleIJNS5_1CILi128EEENS7_ILi48EEENS7_ILi256EEEEEELi256ENS_6half_tEfNS_4arch4Sm80ELb0ELb1ELb0ELb1ELb1ELb0ELb1ELb0EEENS1_21CollectiveEpilogueFwdINS6_IJS8_SA_S9_EEENS6_IJNS7_ILi1EEESI_SI_EEESC_SE_Li256ELb1ELb1ELb0ELb0EEENS1_19SingleTileSchedulerILb1ELb0ELb1ELi128EEEEEEEEEvNT_6ParamsE --------------------------
	.section	.nv.constant0._ZN7cutlass13device_kernelIN5flash19enable_sm80_to_sm89INS1_16FlashAttnFwdSm80INS1_25CollectiveMainloopFwdSm80ILi8ELi1ELb1EN4cute5tupleIJNS5_1CILi128EEENS7_ILi48EEENS7_ILi256EEEEEELi256ENS_6half_tEfNS_4arch4Sm80ELb0ELb1ELb0ELb1ELb1ELb0ELb1ELb0EEENS1_21CollectiveEpilogueFwdINS6_IJS8_SA_S9_EEENS6_IJNS7_ILi1EEESI_SI_EEESC_SE_Li256ELb1ELb1ELb0ELb0EEENS1_19SingleTileSchedulerILb1ELb0ELb1ELi128EEEEEEEEEvNT_6ParamsE,"a",@progbits
	.sectionflags	@""
	.align	4
.nv.constant0._ZN7cutlass13device_kernelIN5flash19enable_sm80_to_sm89INS1_16FlashAttnFwdSm80INS1_25CollectiveMainloopFwdSm80ILi8ELi1ELb1EN4cute5tupleIJNS5_1CILi128EEENS7_ILi48EEENS7_ILi256EEEEEELi256ENS_6half_tEfNS_4arch4Sm80ELb0ELb1ELb0ELb1ELb1ELb0ELb1ELb0EEENS1_21CollectiveEpilogueFwdINS6_IJS8_SA_S9_EEENS6_IJNS7_ILi1EEESI_SI_EEESC_SE_Li256ELb1ELb1ELb0ELb0EEENS1_19SingleTileSchedulerILb1ELb0ELb1ELi128EEEEEEEEEvNT_6ParamsE:
	.zero		1944


//--------------------- .nv.constant0._ZN7cutlass13device_kernelIN5flash19enable_sm80_to_sm89INS1_16FlashAttnFwdSm80INS1_25CollectiveMainloopFwdSm80ILi8ELi1ELb0EN4cute5tupleIJNS5_1CILi128EEENS7_ILi32EEENS7_ILi256EEEEEELi256ENS_6half_tEfNS_4arch4Sm80ELb0ELb1ELb0ELb1ELb1ELb1ELb1ELb0EEENS1_21CollectiveEpilogueFwdINS6_IJS8_SA_S9_EEENS6_IJNS7_ILi1EEESI_SI_EEESC_SE_Li256ELb1ELb1ELb0ELb0EEENS1_19SingleTileSchedulerILb1ELb0ELb1ELi128EEEEEEEEEvNT_6ParamsE --------------------------
	.section	.nv.constant0._ZN7cutlass13device_kernelIN5flash19enable_sm80_to_sm89INS1_16FlashAttnFwdSm80INS1_25CollectiveMainloopFwdSm80ILi8ELi1ELb0EN4cute5tupleIJNS5_1CILi128EEENS7_ILi32EEENS7_ILi256EEEEEELi256ENS_6half_tEfNS_4arch4Sm80ELb0ELb1ELb0ELb1ELb1ELb1ELb1ELb0EEENS1_21CollectiveEpilogueFwdINS6_IJS8_SA_S9_EEENS6_IJNS7_ILi1EEESI_SI_EEESC_SE_Li256ELb1ELb1ELb0ELb0EEENS1_19SingleTileSchedulerILb1ELb0ELb1ELi128EEEEEEEEEvNT_6ParamsE,"a",@progbits
	.sectionflags	@""
	.align	4
.nv.constant0._ZN7cutlass13device_kernelIN5flash19enable_sm80_to_sm89INS1_16FlashAttnFwdSm80INS1_25CollectiveMainloopFwdSm80ILi8ELi1ELb0EN4cute5tupleIJNS5_1CILi128EEENS7_ILi32EEENS7_ILi256EEEEEELi256ENS_6half_tEfNS_4arch4Sm80ELb0ELb1ELb0ELb1ELb1ELb1ELb1ELb0EEENS1_21CollectiveEpilogueFwdINS6_IJS8_SA_S9_EEENS6_IJNS7_ILi1EEESI_SI_EEESC_SE_Li256ELb1ELb1ELb0ELb0EEENS1_19SingleTileSchedulerILb1ELb0ELb1ELi128EEEEEEEEEvNT_6ParamsE:
	.zero		1944


//--------------------- .nv.constant0._ZN7cutlass13device_kernelIN5flash19enable_sm80_to_sm89INS1_16FlashAttnFwdSm80INS1_25CollectiveMainloopFwdSm80ILi8ELi1ELb1EN4cute5tupleIJNS5_1CILi128EEENS7_ILi64EEENS7_ILi256EEEEEELi256ENS_6half_tEfNS_4arch4Sm80ELb1ELb0ELb0ELb0ELb1ELb0ELb1ELb0EEENS1_21CollectiveEpilogueFwdINS6_IJS8_SA_S9_EEENS6_IJNS7_ILi1EEESI_SI_EEESC_SE_Li256ELb0ELb1ELb0ELb0EEENS1_30DynamicPersistentTileSchedulerILi256ELi256ELb0ELb1ELb0EEEEEEEEEvNT_6ParamsE --------------------------
	.section	.nv.constant0._ZN7cutlass13device_kernelIN5flash19enable_sm80_to_sm89INS1_16FlashAttnFwdSm80INS1_25CollectiveMainloopFwdSm80ILi8ELi1ELb1EN4cute5tupleIJNS5_1CILi128EEENS7_ILi64EEENS7_ILi256EEEEEELi256ENS_6half_tEfNS_4arch4Sm80ELb1ELb0ELb0ELb0ELb1ELb0ELb1ELb0EEENS1_21CollectiveEpilogueFwdINS6_IJS8_SA_S9_EEENS6_IJNS7_ILi1EEESI_SI_EEESC_SE_Li256ELb0ELb1ELb0ELb0EEENS1_30DynamicPersistentTileSchedulerILi256ELi256ELb0ELb1ELb0EEEEEEEEEvNT_6ParamsE,"a",@progbits
	.sectionflags	@""
	.align	4
.nv.constant0._ZN7cutlass13device_kernelIN5flash19enable_sm80_to_sm89INS1_16FlashAttnFwdSm80INS1_25CollectiveMainloopFwdSm80ILi8ELi1ELb1EN4cute5tupleIJNS5_1CILi128EEENS7_ILi64EEENS7_ILi256EEEEEELi256ENS_6half_tEfNS_4arch4Sm80ELb1ELb0ELb0ELb0ELb1ELb0ELb1ELb0EEENS1_21CollectiveEpilogueFwdINS6_IJS8_SA_S9_EEENS6_IJNS7_ILi1EEESI_SI_EEESC_SE_Li256ELb0ELb1ELb0ELb0EEENS1_30DynamicPersistentTileSchedulerILi256ELi256ELb0ELb1ELb0EEEEEEEEEvNT_6ParamsE:
	.zero		1960


//--------------------- .nv.constant0._ZN7cutlass13device_kernelIN5flash19enable_sm80_to_sm89INS1_16FlashAttnFwdSm80INS1_25CollectiveMainloopFwdSm80ILi8ELi1ELb1EN4cute5tupleIJNS5_1CILi128EEENS7_ILi64EEENS7_ILi256EEEEEELi256ENS_6half_tEfNS_4arch4Sm80ELb1ELb0ELb0ELb1ELb1ELb0ELb1ELb0EEENS1_21CollectiveEpilogueFwdINS6_IJS8_SA_S9_EEENS6_IJNS7_ILi1EEESI_SI_EEESC_SE_Li256ELb1ELb1ELb0ELb0EEENS1_19SingleTileSchedulerILb1ELb0ELb1ELi128EEEEEEEEEvNT_6ParamsE --------------------------
	.section	.nv.constant0._ZN7cutlass13device_kernelIN5flash19enable_sm80_to_sm89INS1_16FlashAttnFwdSm80INS1_25CollectiveMainloopFwdSm80ILi8ELi1ELb1EN4cute5tupleIJNS5_1CILi128EEENS7_ILi64EEENS7_ILi256EEEEEELi256ENS_6half_tEfNS_4arch4Sm80ELb1ELb0ELb0ELb1ELb1ELb0ELb1ELb0EEENS1_21CollectiveEpilogueFwdINS6_IJS8_SA_S9_EEENS6_IJNS7_ILi1EEESI_SI_EEESC_SE_Li256ELb1ELb1ELb0ELb0EEENS1_19SingleTileSchedulerILb1ELb0ELb1ELi128EEEEEEEEEvNT_6ParamsE,"a",@progbits
	.sectionflags	@""
	.align	4
.nv.constant0._ZN7cutlass13device_kernelIN5flash19enable_sm80_to_sm89INS1_16FlashAttnFwdSm80INS1_25CollectiveMainloopFwdSm80ILi8ELi1ELb1EN4cute5tupleIJNS5_1CILi128EEENS7_ILi64EEENS7_ILi256EEEEEELi256ENS_6half_tEfNS_4arch4Sm80ELb1ELb0ELb0ELb1ELb1ELb0ELb1ELb0EEENS1_21CollectiveEpilogueFwdINS6_IJS8_SA_S9_EEENS6_IJNS7_ILi1EEESI_SI_EEESC_SE_Li256ELb1ELb1ELb0ELb0EEENS1_19SingleTileSchedulerILb1ELb0ELb1ELi128EEEEEEEEEvNT_6ParamsE:
	.zero		1944


//--------------------- .nv.constant0._ZN7cutlass13device_kernelIN5flash19enable_sm80_to_sm89INS1_16FlashAttnFwdSm80INS1_25CollectiveMainloopFwdSm80ILi8ELi1ELb0EN4cute5tupleIJNS5_1CILi128EEENS7_ILi32EEENS7_ILi256EEEEEELi256ENS_6half_tEfNS_4arch4Sm80ELb1ELb0ELb0ELb1ELb1ELb1ELb1ELb0EEENS1_21CollectiveEpilogueFwdINS6_IJS8_SA_S9_EEENS6_IJNS7_ILi1EEESI_SI_EEESC_SE_Li256ELb1ELb1ELb0ELb0EEENS1_19SingleTileSchedulerILb1ELb0ELb1ELi128EEEEEEEEEvNT_6ParamsE --------------------------
	.section	.nv.constant0._ZN7cutlass13device_kernelIN5flash19enable_sm80_to_sm89INS1_16FlashAttnFwdSm80INS1_25CollectiveMainloopFwdSm80ILi8ELi1ELb0EN4cute5tupleIJNS5_1CILi128EEENS7_ILi32EEENS7_ILi256EEEEEELi256ENS_6half_tEfNS_4arch4Sm80ELb1ELb0ELb0ELb1ELb1ELb1ELb1ELb0EEENS1_21CollectiveEpilogueFwdINS6_IJS8_SA_S9_EEENS6_IJNS7_ILi1EEESI_SI_EEESC_SE_Li256ELb1ELb1ELb0ELb0EEENS1_19SingleTileSchedulerILb1ELb0ELb1ELi128EEEEEEEEEvNT_6ParamsE,"a",@progbits
	.sectionflags	@""
	.align	4
.nv.constant0._ZN7cutlass13device_kernelIN5flash19enable_sm80_to_sm89INS1_16FlashAttnFwdSm80INS1_25CollectiveMainloopFwdSm80ILi8ELi1ELb0EN4cute5tupleIJNS5_1CILi128EEENS7_ILi32EEENS7_ILi256EEEEEELi256ENS_6half_tEfNS_4arch4Sm80ELb1ELb0ELb0ELb1ELb1ELb1ELb1ELb0EEENS1_21CollectiveEpilogueFwdINS6_IJS8_SA_S9_EEENS6_IJNS7_ILi1EEESI_SI_EEESC_SE_Li256ELb1ELb1ELb0ELb0EEENS1_19SingleTileSchedulerILb1ELb0ELb1ELi128EEEEEEEEEvNT_6ParamsE:
	.zero		1944


//--------------------- .nv.constant0._ZN7cutlass13device_kernelIN5flash19enable_sm80_to_sm89INS1_16FlashAttnFwdSm80INS1_25CollectiveMainloopFwdSm80ILi8ELi1ELb0EN4cute5tupleIJNS5_1CILi128EEENS7_ILi96EEENS7_ILi256EEEEEELi256ENS_6half_tEfNS_4arch4Sm80ELb0ELb0ELb0ELb0ELb1ELb0ELb1ELb0EEENS1_21CollectiveEpilogueFwdINS6_IJS8_SA_S9_EEENS6_IJNS7_ILi1EEESI_SI_EEESC_SE_Li256ELb0ELb1ELb0ELb0EEENS1_19SingleTileSchedulerILb0ELb0ELb1ELi128EEEEEEEEEvNT_6ParamsE --------------------------
	.section	.nv.constant0._ZN7cutlass13device_kernelIN5flash19enable_sm80_to_sm89INS1_16FlashAttnFwdSm80INS1_25CollectiveMainloopFwdSm80ILi8ELi1ELb0EN4cute5tupleIJNS5_1CILi128EEENS7_ILi96EEENS7_ILi256EEEEEELi256ENS_6half_tEfNS_4arch4Sm80ELb0ELb0ELb0ELb0ELb1ELb0ELb1ELb0EEENS1_21CollectiveEpilogueFwdINS6_IJS8_SA_S9_EEENS6_IJNS7_ILi1EEESI_SI_EEESC_SE_Li256ELb0ELb1ELb0ELb0EEENS1_19SingleTileSchedulerILb0ELb0ELb1ELi128EEEEEEEEEvNT_6ParamsE,"a",@progbits
	.sectionflags	@""
	.align	4
.nv.constant0._ZN7cutlass13device_kernelIN5flash19enable_sm80_to_sm89INS1_16FlashAttnFwdSm80INS1_25CollectiveMainloopFwdSm80ILi8ELi1ELb0EN4cute5tupleIJNS5_1CILi128EEENS7_ILi96EEENS7_ILi256EEEEEELi256ENS_6half_tEfNS_4arch4Sm80ELb0ELb0ELb0ELb0ELb1ELb0ELb1ELb0EEENS1_21CollectiveEpilogueFwdINS6_IJS8_SA_S9_EEENS6_IJNS7_ILi1EEESI_SI_EEESC_SE_Li256ELb0ELb1ELb0ELb0EEENS1_19SingleTileSchedulerILb0ELb0ELb1ELi128EEEEEEEEEvNT_6ParamsE:
	.zero		1944


//--------------------- .nv.constant0._ZN7cutlass13device_kernelIN5flash19enable_sm80_to_sm89INS1_16FlashAttnFwdSm80INS1_25CollectiveMainloopFwdSm80ILi8ELi1ELb0EN4cute5tupleIJNS5_1CILi128EEENS7_ILi96EEENS7_ILi256EEEEEELi256ENS_6half_tEfNS_4arch4Sm80ELb0ELb0ELb0ELb1ELb1ELb0ELb1ELb0EEENS1_21CollectiveEpilogueFwdINS6_IJS8_SA_S9_EEENS6_IJNS7_ILi1EEESI_SI_EEESC_SE_Li256ELb1ELb1ELb0ELb0EEENS1_19SingleTileSchedulerILb1ELb0ELb1ELi128EEEEEEEEEvNT_6ParamsE --------------------------
	.section	.nv.constant0._ZN7cutlass13device_kernelIN5flash19enable_sm80_to_sm89INS1_16FlashAttnFwdSm80INS1_25CollectiveMainloopFwdSm80ILi8ELi1ELb0EN4cute5tupleIJNS5_1CILi128EEENS7_ILi96EEENS7_ILi256EEEEEELi256ENS_6half_tEfNS_4arch4Sm80ELb0ELb0ELb0ELb1ELb1ELb0ELb1ELb0EEENS1_21CollectiveEpilogueFwdINS6_IJS8_SA_S9_EEENS6_IJNS7_ILi1EEESI_SI_EEESC_SE_Li256ELb1ELb1ELb0ELb0EEENS1_19SingleTileSchedulerILb1ELb0ELb1ELi128EEEEEEEEEvNT_6ParamsE,"a",@progbits
	.sectionflags	@""
	.align	4
.nv.constant0._ZN7cutlass13device_kernelIN5flash19enable_sm80_to_sm89INS1_16FlashAttnFwdSm80INS1_25CollectiveMainloopFwdSm80ILi8ELi1ELb0EN4cute5tupleIJNS5_1CILi128EEENS7_ILi96EEENS7_ILi256EEEEEELi256ENS_6half_tEfNS_4arch4Sm80ELb0ELb0ELb0ELb1ELb1ELb0ELb1ELb0EEENS1_21CollectiveEpilogueFwdINS6_IJS8_SA_S9_EEENS6_IJNS7_ILi1EEESI_SI_EEESC_SE_Li256ELb1ELb1ELb0ELb0EEENS1_19SingleTileSchedulerILb1ELb0ELb1ELi128EEEEEEEEEvNT_6ParamsE:
	.zero		1944


//--------------------- .nv.constant0._ZN7cutlass13device_kernelIN5flash19enable_sm80_to_sm89INS1_16FlashAttnFwdSm80INS1_25CollectiveMainloopFwdSm80ILi8ELi1ELb0EN4cute5tupleIJNS5_1CILi128EEENS7_ILi48EEENS7_ILi256EEEEEELi256ENS_6half_tEfNS_4arch4Sm80ELb0ELb0ELb0ELb1ELb1ELb1ELb1ELb0EEENS1_21CollectiveEpilogueFwdINS6_IJS8_SA_S9_EEENS6_IJNS7_ILi1EEESI_SI_EEESC_SE_Li256ELb1ELb1ELb0ELb0EEENS1_19SingleTileSchedulerILb1ELb0ELb1ELi128EEEEEEEEEvNT_6ParamsE --------------------------
	.section	.nv.constant0._ZN7cutlass13device_kernelIN5flash19enable_sm80_to_sm89INS1_16FlashAttnFwdSm80INS1_25CollectiveMainloopFwdSm80ILi8ELi1ELb0EN4cute5tupleIJNS5_1CILi128EEENS7_ILi48EEENS7_ILi256EEEEEELi256ENS_6half_tEfNS_4arch4Sm80ELb0ELb0ELb0ELb1ELb1ELb1ELb1ELb0EEENS1_21CollectiveEpilogueFwdINS6_IJS8_SA_S9_EEENS6_IJNS7_ILi1EEESI_SI_EEESC_SE_Li256ELb1ELb1ELb0ELb0EEENS1_19SingleTileSchedulerILb1ELb0ELb1ELi128EEEEEEEEEvNT_6ParamsE,"a",@progbits
	.sectionflags	@""
	.align	4
.nv.constant0._ZN7cutlass13device_kernelIN5flash19enable_sm80_to_sm89INS1_16FlashAttnFwdSm80INS1_25CollectiveMainloopFwdSm80ILi8ELi1ELb0EN4cute5tupleIJNS5_1CILi128EEENS7_ILi48EEENS7_ILi256EEEEEELi256ENS_6half_tEfNS_4arch4Sm80ELb0ELb0ELb0ELb1ELb1ELb1ELb1ELb0EEENS1_21CollectiveEpilogueFwdINS6_IJS8_SA_S9_EEENS6_IJNS7_ILi1EEESI_SI_EEESC_SE_Li256ELb1ELb1ELb0ELb0EEENS1_19SingleTileSchedulerILb1ELb0ELb1ELi128EEEEEEEEEvNT_6ParamsE:
	.zero		1944


//--------------------- .nv.constant0._ZN7cutlass13device_kernelIN5flash19enable_sm80_to_sm89INS1_16FlashAttnFwdSm80INS1_25CollectiveMainloopFwdSm80ILi8ELi1ELb0EN4cute5tupleIJNS5_1CILi128EEENS7_ILi64EEENS7_ILi256EEEEEELi256ENS_6half_tEfNS_4arch4Sm80ELb0ELb1ELb0ELb0ELb1ELb0ELb1ELb0EEENS1_21CollectiveEpilogueFwdINS6_IJS8_SA_S9_EEENS6_IJNS7_ILi1EEESI_SI_EEESC_SE_Li256ELb0ELb1ELb0ELb0EEENS1_19SingleTileSchedulerILb0ELb0ELb1ELi128EEEEEEEEEvNT_6ParamsE --------------------------
	.section	.nv.constant0._ZN7cutlass13device_kernelIN5flash19enable_sm80_to_sm89INS1_16FlashAttnFwdSm80INS1_25CollectiveMainloopFwdSm80ILi8ELi1ELb0EN4cute5tupleIJNS5_1CILi128EEENS7_ILi64EEENS7_ILi256EEEEEELi256ENS_6half_tEfNS_4arch4Sm80ELb0ELb1ELb0ELb0ELb1ELb0ELb1ELb0EEENS1_21CollectiveEpilogueFwdINS6_IJS8_SA_S9_EEENS6_IJNS7_ILi1EEESI_SI_EEESC_SE_Li256ELb0ELb1ELb0ELb0EEENS1_19SingleTileSchedulerILb0ELb0ELb1ELi128EEEEEEEEEvNT_6ParamsE,"a",@progbits
	.sectionflags	@""
	.align	4
.nv.constant0._ZN7cutlass13device_kernelIN5flash19enable_sm80_to_sm89INS1_16FlashAttnFwdSm80INS1_25CollectiveMainloopFwdSm80ILi8ELi1ELb0EN4cute5tupleIJNS5_1CILi128EEENS7_ILi64EEENS7_ILi256EEEEEELi256ENS_6half_tEfNS_4arch4Sm80ELb0ELb1ELb0ELb0ELb1ELb0ELb1ELb0EEENS1_21CollectiveEpilogueFwdINS6_IJS8_SA_S9_EEENS6_IJNS7_ILi1EEESI_SI_EEESC_SE_Li256ELb0ELb1ELb0ELb0EEENS1_19SingleTileSchedulerILb0ELb0ELb1ELi128EEEEEEEEEvNT_6ParamsE:
	.zero		1944


//--------------------- .nv.constant0._ZN7cutlass13device_kernelIN5flash19enable_sm80_to_sm89INS1_16FlashAttnFwdSm80INS1_25CollectiveMainloopFwdSm80ILi8ELi1ELb0EN4cute5tupleIJNS5_1CILi128EEENS7_ILi64EEENS7_ILi256EEEEEELi256ENS_6half_tEfNS_4arch4Sm80ELb0ELb1ELb0ELb1ELb1ELb0ELb1ELb0EEENS1_21CollectiveEpilogueFwdINS6_IJS8_SA_S9_EEENS6_IJNS7_ILi1EEESI_SI_EEESC_SE_Li256ELb1ELb1ELb0ELb0EEENS1_19SingleTileSchedulerILb1ELb0ELb1ELi128EEEEEEEEEvNT_6ParamsE --------------------------
	.section	.nv.constant0._ZN7cutlass13device_kernelIN5flash19enable_sm80_to_sm89INS1_16FlashAttnFwdSm80INS1_25CollectiveMainloopFwdSm80ILi8ELi1ELb0EN4cute5tupleIJNS5_1CILi128EEENS7_ILi64EEENS7_ILi256EEEEEELi256ENS_6half_tEfNS_4arch4Sm80ELb0ELb1ELb0ELb1ELb1ELb0ELb1ELb0EEENS1_21CollectiveEpilogueFwdINS6_IJS8_SA_S9_EEENS6_IJNS7_ILi1EEESI_SI_EEESC_SE_Li256ELb1ELb1ELb0ELb0EEENS1_19SingleTileSchedulerILb1ELb0ELb1ELi128EEEEEEEEEvNT_6ParamsE,"a",@progbits
	.sectionflags	@""
	.align	4
.nv.constant0._ZN7cutlass13device_kernelIN5flash19enable_sm80_to_sm89INS1_16FlashAttnFwdSm80INS1_25CollectiveMainloopFwdSm80ILi8ELi1ELb0EN4cute5tupleIJNS5_1CILi128EEENS7_ILi64EEENS7_ILi256EEEEEELi256ENS_6half_tEfNS_4arch4Sm80ELb0ELb1ELb0ELb1ELb1ELb0ELb1ELb0EEENS1_21CollectiveEpilogueFwdINS6_IJS8_SA_S9_EEENS6_IJNS7_ILi1EEESI_SI_EEESC_SE_Li256ELb1ELb1ELb0ELb0EEENS1_19SingleTileSchedulerILb1ELb0ELb1ELi128EEEEEEEEEvNT_6ParamsE:
	.zero		1944


//--------------------- .nv.constant0._ZN7cutlass13device_kernelIN5flash19enable_sm80_to_sm89INS1_16FlashAttnFwdSm80INS1_25CollectiveMainloopFwdSm80ILi8ELi1ELb0EN4cute5tupleIJNS5_1CILi128EEENS7_ILi48EEENS7_ILi256EEEEEELi256ENS_6half_tEfNS_4arch4Sm80ELb0ELb1ELb0ELb1ELb1ELb1ELb1ELb0EEENS1_21CollectiveEpilogueFwdINS6_IJS8_SA_S9_EEENS6_IJNS7_ILi1EEESI_SI_EEESC_SE_Li256ELb1ELb1ELb0ELb0EEENS1_19SingleTileSchedulerILb1ELb0ELb1ELi128EEEEEEEEEvNT_6ParamsE --------------------------
	.section	.nv.constant0._ZN7cutlass13device_kernelIN5flash19enable_sm80_to_sm89INS1_16FlashAttnFwdSm80INS1_25CollectiveMainloopFwdSm80ILi8ELi1ELb0EN4cute5tupleIJNS5_1CILi128EEENS7_ILi48EEENS7_ILi256EEEEEELi256ENS_6half_tEfNS_4arch4Sm80ELb0ELb1ELb0ELb1ELb1ELb1ELb1ELb0EEENS1_21CollectiveEpilogueFwdINS6_IJS8_SA_S9_EEENS6_IJNS7_ILi1EEESI_SI_EEESC_SE_Li256ELb1ELb1ELb0ELb0EEENS1_19SingleTileSchedulerILb1ELb0ELb1ELi128EEEEEEEEEvNT_6ParamsE,"a",@progbits
	.sectionflags	@""
	.align	4
.nv.constant0._ZN7cutlass13device_kernelIN5flash19enable_sm80_to_sm89INS1_16FlashAttnFwdSm80INS1_25CollectiveMainloopFwdSm80ILi8ELi1ELb0EN4cute5tupleIJNS5_1CILi128EEENS7_ILi48EEENS7_ILi256EEEEEELi256ENS_6half_tEfNS_4arch4Sm80ELb0ELb1ELb0ELb1ELb1ELb1ELb1ELb0EEENS1_21CollectiveEpilogueFwdINS6_IJS8_SA_S9_EEENS6_IJNS7_ILi1EEESI_SI_EEESC_SE_Li256ELb1ELb1ELb0ELb0EEENS1_19SingleTileSchedulerILb1ELb0ELb1ELi128EEEEEEEEEvNT_6ParamsE:
	.zero		1944


//--------------------- .nv.constant0._ZN7cutlass13device_kernelIN5flash19enable_sm80_to_sm89INS1_16FlashAttnFwdSm80INS1_25CollectiveMainloopFwdSm80ILi8ELi1ELb0EN4cute5tupleIJNS5_1CILi128EEENS7_ILi96EEENS7_ILi256EEEEEELi256ENS_6half_tEfNS_4arch4Sm80ELb1ELb0ELb0ELb0ELb1ELb0ELb1ELb0EEENS1_21CollectiveEpilogueFwdINS6_IJS8_SA_S9_EEENS6_IJNS7_ILi1EEESI_SI_EEESC_SE_Li256ELb0ELb1ELb0ELb0EEENS1_30DynamicPersistentTileSchedulerILi256ELi256ELb0ELb1ELb0EEEEEEEEEvNT_6ParamsE --------------------------
	.section	.nv.constant0._ZN7cutlass13device_kernelIN5flash19enable_sm80_to_sm89INS1_16FlashAttnFwdSm80INS1_25CollectiveMainloopFwdSm80ILi8ELi1ELb0EN4cute5tupleIJNS5_1CILi128EEENS7_ILi96EEENS7_ILi256EEEEEELi256ENS_6half_tEfNS_4arch4Sm80ELb1ELb0ELb0ELb0ELb1ELb0ELb1ELb0EEENS1_21CollectiveEpilogueFwdINS6_IJS8_SA_S9_EEENS6_IJNS7_ILi1EEESI_SI_EEESC_SE_Li256ELb0ELb1ELb0ELb0EEENS1_30DynamicPersistentTileSchedulerILi256ELi256ELb0ELb1ELb0EEEEEEEEEvNT_6ParamsE,"a",@progbits
	.sectionflags	@""
	.align	4
.nv.constant0._ZN7cutlass13device_kernelIN5flash19enable_sm80_to_sm89INS1_16FlashAttnFwdSm80INS1_25CollectiveMainloopFwdSm80ILi8ELi1ELb0EN4cute5tupleIJNS5_1CILi128EEENS7_ILi96EEENS7_ILi256EEEEEELi256ENS_6half_tEfNS_4arch4Sm80ELb1ELb0ELb0ELb0ELb1ELb0ELb1ELb0EEENS1_21CollectiveEpilogueFwdINS6_IJS8_SA_S9_EEENS6_IJNS7_ILi1EEESI_SI_EEESC_SE_Li256ELb0ELb1ELb0ELb0EEENS1_30DynamicPersistentTileSchedulerILi256ELi256ELb0ELb1ELb0EEEEEEEEEvNT_6ParamsE:
	.zero		1960


//--------------------- .nv.constant0._ZN7cutlass13device_kernelIN5flash19enable_sm80_to_sm89INS1_16FlashAttnFwdSm80INS1_25CollectiveMainloopFwdSm80ILi8ELi1ELb0EN4cute5tupleIJNS5_1CILi128EEENS7_ILi96EEENS7_ILi256EEEEEELi256ENS_6half_tEfNS_4arch4Sm80ELb1ELb0ELb0ELb1ELb1ELb0ELb1ELb0EEENS1_21CollectiveEpilogueFwdINS6_IJS8_SA_S9_EEENS6_IJNS7_ILi1EEESI_SI_EEESC_SE_Li256ELb1ELb1ELb0ELb0EEENS1_19SingleTileSchedulerILb1ELb0ELb1ELi128EEEEEEEEEvNT_6ParamsE --------------------------
	.section	.nv.constant0._ZN7cutlass13device_kernelIN5flash19enable_sm80_to_sm89INS1_16FlashAttnFwdSm80INS1_25CollectiveMainloopFwdSm80ILi8ELi1ELb0EN4cute5tupleIJNS5_1CILi128EEENS7_ILi96EEENS7_ILi256EEEEEELi256ENS_6half_tEfNS_4arch4Sm80ELb1ELb0ELb0ELb1ELb1ELb0ELb1ELb0EEENS1_21CollectiveEpilogueFwdINS6_IJS8_SA_S9_EEENS6_IJNS7_ILi1EEESI_SI_EEESC_SE_Li256ELb1ELb1ELb0ELb0EEENS1_19SingleTileSchedulerILb1ELb0ELb1ELi128EEEEEEEEEvNT_6ParamsE,"a",@progbits
	.sectionflags	@""
	.align	4
.nv.constant0._ZN7cutlass13device_kernelIN5flash19enable_sm80_to_sm89INS1_16FlashAttnFwdSm80INS1_25CollectiveMainloopFwdSm80ILi8ELi1ELb0EN4cute5tupleIJNS5_1CILi128EEENS7_ILi96EEENS7_ILi256EEEEEELi256ENS_6half_tEfNS_4arch4Sm80ELb1ELb0ELb0ELb1ELb1ELb0ELb1ELb0EEENS1_21CollectiveEpilogueFwdINS6_IJS8_SA_S9_EEENS6_IJNS7_ILi1EEESI_SI_EEESC_SE_Li256ELb1ELb1ELb0ELb0EEENS1_19SingleTileSchedulerILb1ELb0ELb1ELi128EEEEEEEEEvNT_6ParamsE:
	.zero		1944


//--------------------- .nv.constant0._ZN7cutlass13device_kernelIN5flash19enable_sm80_to_sm89INS1_16FlashAttnFwdSm80INS1_25CollectiveMainloopFwdSm80ILi8ELi1ELb0EN4cute5tupleIJNS5_1CILi128EEENS7_ILi48EEENS7_ILi256EEEEEELi256ENS_6half_tEfNS_4arch4Sm80ELb1ELb0ELb0ELb1ELb1ELb1ELb1ELb0EEENS1_21CollectiveEpilogueFwdINS6_IJS8_SA_S9_EEENS6_IJNS7_ILi1EEESI_SI_EEESC_SE_Li256ELb1ELb1ELb0ELb0EEENS1_19SingleTileSchedulerILb1ELb0ELb1ELi128EEEEEEEEEvNT_6ParamsE --------------------------
	.section	.nv.constant0._ZN7cutlass13device_kernelIN5flash19enable_sm80_to_sm89INS1_16FlashAttnFwdSm80INS1_25CollectiveMainloopFwdSm80ILi8ELi1ELb0EN4cute5tupleIJNS5_1CILi128EEENS7_ILi48EEENS7_ILi256EEEEEELi256ENS_6half_tEfNS_4arch4Sm80ELb1ELb0ELb0ELb1ELb1ELb1ELb1ELb0EEENS1_21CollectiveEpilogueFwdINS6_IJS8_SA_S9_EEENS6_IJNS7_ILi1EEESI_SI_EEESC_SE_Li256ELb1ELb1ELb0ELb0EEENS1_19SingleTileSchedulerILb1ELb0ELb1ELi128EEEEEEEEEvNT_6ParamsE,"a",@progbits
	.sectionflags	@""
	.align	4
.nv.constant0._ZN7cutlass13device_kernelIN5flash19enable_sm80_to_sm89INS1_16FlashAttnFwdSm80INS1_25CollectiveMainloopFwdSm80ILi8ELi1ELb0EN4cute5tupleIJNS5_1CILi128EEENS7_ILi48EEENS7_ILi256EEEEEELi256ENS_6half_tEfNS_4arch4Sm80ELb1ELb0ELb0ELb1ELb1ELb1ELb1ELb0EEENS1_21CollectiveEpilogueFwdINS6_IJS8_SA_S9_EEENS6_IJNS7_ILi1EEESI_SI_EEESC_SE_Li256ELb1ELb1ELb0ELb0EEENS1_19SingleTileSchedulerILb1ELb0ELb1ELi128EEEEEEEEEvNT_6ParamsE:
	.zero		1944


//--------------------- SYMBOLS --------------------------

	.type		.nv.reservedSmem.offset0,@object
	.size		.nv.reservedSmem.offset0,0x4
